//
// Generated by NVIDIA NVVM Compiler
//
// Compiler Build ID: CL-36424714
// Cuda compilation tools, release 13.0, V13.0.88
// Based on NVVM 20.0.0
//

.version 9.0
.target sm_100
.address_size 64

	// .globl	_Z19bmgs_fd_cuda_kerneliPKdPdlll
.const .align 8 .b8 c_n[24];
.const .align 8 .b8 c_j[24];
.const .align 8 .b8 c_offsets[192];
.const .align 8 .b8 c_coefs[192];

.visible .entry _Z19bmgs_fd_cuda_kerneliPKdPdlll(
	.param .u32 _Z19bmgs_fd_cuda_kerneliPKdPdlll_param_0,
	.param .u64 .ptr .align 1 _Z19bmgs_fd_cuda_kerneliPKdPdlll_param_1,
	.param .u64 .ptr .align 1 _Z19bmgs_fd_cuda_kerneliPKdPdlll_param_2,
	.param .u64 _Z19bmgs_fd_cuda_kerneliPKdPdlll_param_3,
	.param .u64 _Z19bmgs_fd_cuda_kerneliPKdPdlll_param_4,
	.param .u64 _Z19bmgs_fd_cuda_kerneliPKdPdlll_param_5
)
{
	.reg .pred 	%p<22>;
	.reg .b32 	%r<60>;
	.reg .b64 	%rd<180>;
	.reg .b64 	%fd<118>;

	ld.param.u32 	%r36, [_Z19bmgs_fd_cuda_kerneliPKdPdlll_param_0];
	ld.param.u64 	%rd44, [_Z19bmgs_fd_cuda_kerneliPKdPdlll_param_1];
	ld.param.u64 	%rd45, [_Z19bmgs_fd_cuda_kerneliPKdPdlll_param_2];
	ld.param.u64 	%rd41, [_Z19bmgs_fd_cuda_kerneliPKdPdlll_param_3];
	ld.param.u64 	%rd42, [_Z19bmgs_fd_cuda_kerneliPKdPdlll_param_4];
	ld.param.u64 	%rd43, [_Z19bmgs_fd_cuda_kerneliPKdPdlll_param_5];
	cvta.to.global.u64 	%rd1, %rd45;
	cvta.to.global.u64 	%rd2, %rd44;
	mov.u32 	%r49, %ctaid.x;
	cvt.u64.u32 	%rd172, %r49;
	setp.le.s64 	%p1, %rd41, %rd172;
	@%p1 bra 	$L__BB0_31;
	mov.u32 	%r37, %ctaid.y;
	mov.u32 	%r38, %ntid.y;
	mov.u32 	%r39, %tid.y;
	mad.lo.s32 	%r2, %r37, %r38, %r39;
	cvt.u64.u32 	%rd4, %r2;
	mov.u32 	%r3, %tid.x;
	cvt.u64.u32 	%rd5, %r3;
	ld.const.u64 	%rd46, [c_j+8];
	ld.const.u64 	%rd6, [c_n+8];
	ld.const.u64 	%rd47, [c_j+16];
	ld.const.u64 	%rd7, [c_n+16];
	add.s64 	%rd8, %rd7, %rd47;
	mad.lo.s64 	%rd9, %rd8, %rd6, %rd46;
	ld.const.u64 	%rd10, [c_offsets];
	ld.const.f64 	%fd1, [c_coefs];
	setp.gt.s32 	%p2, %r36, 1;
	mov.u32 	%r4, %ntid.x;
	mov.u32 	%r40, %nctaid.y;
	mul.lo.s32 	%r5, %r38, %r40;
	mov.u32 	%r6, %nctaid.x;
	@%p2 bra 	$L__BB0_2;
	bra.uni 	$L__BB0_24;
$L__BB0_2:
	add.s32 	%r41, %r36, -1;
	add.s32 	%r7, %r36, -2;
	add.s32 	%r42, %r36, 15;
	and.b32  	%r43, %r42, 15;
	add.s32 	%r8, %r43, -1;
	add.s32 	%r44, %r36, 7;
	and.b32  	%r45, %r44, 7;
	add.s32 	%r9, %r45, -1;
	and.b32  	%r10, %r41, 15;
	and.b32  	%r11, %r42, 7;
	and.b32  	%r12, %r44, 3;
	and.b32  	%r46, %r41, -16;
	neg.s32 	%r13, %r46;
$L__BB0_3:
	cvt.u64.u32 	%rd173, %r2;
	setp.gt.s64 	%p8, %rd42, %rd173;
	@%p8 bra 	$L__BB0_5;
$L__BB0_4:
	add.s32 	%r49, %r49, %r6;
	cvt.s64.s32 	%rd172, %r49;
	setp.gt.s64 	%p21, %rd41, %rd172;
	@%p21 bra 	$L__BB0_3;
	bra.uni 	$L__BB0_31;
$L__BB0_5:
	mul.lo.s64 	%rd14, %rd9, %rd172;
	mul.lo.s64 	%rd15, %rd6, %rd172;
	mov.u32 	%r50, %r2;
$L__BB0_6:
	cvt.u64.u32 	%rd174, %r3;
	setp.gt.s64 	%p9, %rd43, %rd174;
	@%p9 bra 	$L__BB0_8;
$L__BB0_7:
	add.s32 	%r50, %r50, %r5;
	cvt.s64.s32 	%rd173, %r50;
	setp.gt.s64 	%p20, %rd42, %rd173;
	@%p20 bra 	$L__BB0_6;
	bra.uni 	$L__BB0_4;
$L__BB0_8:
	mad.lo.s64 	%rd19, %rd8, %rd173, %rd14;
	add.s64 	%rd55, %rd15, %rd173;
	mul.lo.s64 	%rd20, %rd55, %rd7;
	mov.u32 	%r51, %r3;
$L__BB0_9:
	setp.lt.u32 	%p10, %r7, 15;
	add.s64 	%rd56, %rd174, %rd19;
	shl.b64 	%rd57, %rd56, 3;
	add.s64 	%rd22, %rd2, %rd57;
	add.s64 	%rd23, %rd20, %rd174;
	shl.b64 	%rd58, %rd10, 3;
	add.s64 	%rd59, %rd22, %rd58;
	ld.global.f64 	%fd20, [%rd59];
	mul.f64 	%fd117, %fd20, %fd1;
	mov.b32 	%r55, 1;
	@%p10 bra 	$L__BB0_13;
	mov.u64 	%rd62, c_offsets;
	add.s64 	%rd176, %rd62, 64;
	mov.u64 	%rd63, c_coefs;
	add.s64 	%rd175, %rd63, 64;
	mov.b32 	%r52, 0;
	mov.u32 	%r53, %r13;
$L__BB0_11:
	.pragma "nounroll";
	ld.const.u64 	%rd64, [%rd176+-56];
	shl.b64 	%rd65, %rd64, 3;
	add.s64 	%rd66, %rd22, %rd65;
	ld.global.f64 	%fd21, [%rd66];
	ld.const.f64 	%fd22, [%rd175+-56];
	fma.rn.f64 	%fd23, %fd21, %fd22, %fd117;
	ld.const.u64 	%rd67, [%rd176+-48];
	shl.b64 	%rd68, %rd67, 3;
	add.s64 	%rd69, %rd22, %rd68;
	ld.global.f64 	%fd24, [%rd69];
	ld.const.f64 	%fd25, [%rd175+-48];
	fma.rn.f64 	%fd26, %fd24, %fd25, %fd23;
	ld.const.u64 	%rd70, [%rd176+-40];
	shl.b64 	%rd71, %rd70, 3;
	add.s64 	%rd72, %rd22, %rd71;
	ld.global.f64 	%fd27, [%rd72];
	ld.const.f64 	%fd28, [%rd175+-40];
	fma.rn.f64 	%fd29, %fd27, %fd28, %fd26;
	ld.const.u64 	%rd73, [%rd176+-32];
	shl.b64 	%rd74, %rd73, 3;
	add.s64 	%rd75, %rd22, %rd74;
	ld.global.f64 	%fd30, [%rd75];
	ld.const.f64 	%fd31, [%rd175+-32];
	fma.rn.f64 	%fd32, %fd30, %fd31, %fd29;
	ld.const.u64 	%rd76, [%rd176+-24];
	shl.b64 	%rd77, %rd76, 3;
	add.s64 	%rd78, %rd22, %rd77;
	ld.global.f64 	%fd33, [%rd78];
	ld.const.f64 	%fd34, [%rd175+-24];
	fma.rn.f64 	%fd35, %fd33, %fd34, %fd32;
	ld.const.u64 	%rd79, [%rd176+-16];
	shl.b64 	%rd80, %rd79, 3;
	add.s64 	%rd81, %rd22, %rd80;
	ld.global.f64 	%fd36, [%rd81];
	ld.const.f64 	%fd37, [%rd175+-16];
	fma.rn.f64 	%fd38, %fd36, %fd37, %fd35;
	ld.const.u64 	%rd82, [%rd176+-8];
	shl.b64 	%rd83, %rd82, 3;
	add.s64 	%rd84, %rd22, %rd83;
	ld.global.f64 	%fd39, [%rd84];
	ld.const.f64 	%fd40, [%rd175+-8];
	fma.rn.f64 	%fd41, %fd39, %fd40, %fd38;
	ld.const.u64 	%rd85, [%rd176];
	shl.b64 	%rd86, %rd85, 3;
	add.s64 	%rd87, %rd22, %rd86;
	ld.global.f64 	%fd42, [%rd87];
	ld.const.f64 	%fd43, [%rd175];
	fma.rn.f64 	%fd44, %fd42, %fd43, %fd41;
	ld.const.u64 	%rd88, [%rd176+8];
	shl.b64 	%rd89, %rd88, 3;
	add.s64 	%rd90, %rd22, %rd89;
	ld.global.f64 	%fd45, [%rd90];
	ld.const.f64 	%fd46, [%rd175+8];
	fma.rn.f64 	%fd47, %fd45, %fd46, %fd44;
	ld.const.u64 	%rd91, [%rd176+16];
	shl.b64 	%rd92, %rd91, 3;
	add.s64 	%rd93, %rd22, %rd92;
	ld.global.f64 	%fd48, [%rd93];
	ld.const.f64 	%fd49, [%rd175+16];
	fma.rn.f64 	%fd50, %fd48, %fd49, %fd47;
	ld.const.u64 	%rd94, [%rd176+24];
	shl.b64 	%rd95, %rd94, 3;
	add.s64 	%rd96, %rd22, %rd95;
	ld.global.f64 	%fd51, [%rd96];
	ld.const.f64 	%fd52, [%rd175+24];
	fma.rn.f64 	%fd53, %fd51, %fd52, %fd50;
	ld.const.u64 	%rd97, [%rd176+32];
	shl.b64 	%rd98, %rd97, 3;
	add.s64 	%rd99, %rd22, %rd98;
	ld.global.f64 	%fd54, [%rd99];
	ld.const.f64 	%fd55, [%rd175+32];
	fma.rn.f64 	%fd56, %fd54, %fd55, %fd53;
	ld.const.u64 	%rd100, [%rd176+40];
	shl.b64 	%rd101, %rd100, 3;
	add.s64 	%rd102, %rd22, %rd101;
	ld.global.f64 	%fd57, [%rd102];
	ld.const.f64 	%fd58, [%rd175+40];
	fma.rn.f64 	%fd59, %fd57, %fd58, %fd56;
	ld.const.u64 	%rd103, [%rd176+48];
	shl.b64 	%rd104, %rd103, 3;
	add.s64 	%rd105, %rd22, %rd104;
	ld.global.f64 	%fd60, [%rd105];
	ld.const.f64 	%fd61, [%rd175+48];
	fma.rn.f64 	%fd62, %fd60, %fd61, %fd59;
	ld.const.u64 	%rd106, [%rd176+56];
	shl.b64 	%rd107, %rd106, 3;
	add.s64 	%rd108, %rd22, %rd107;
	ld.global.f64 	%fd63, [%rd108];
	ld.const.f64 	%fd64, [%rd175+56];
	fma.rn.f64 	%fd65, %fd63, %fd64, %fd62;
	ld.const.u64 	%rd109, [%rd176+64];
	shl.b64 	%rd110, %rd109, 3;
	add.s64 	%rd111, %rd22, %rd110;
	ld.global.f64 	%fd66, [%rd111];
	ld.const.f64 	%fd67, [%rd175+64];
	fma.rn.f64 	%fd117, %fd66, %fd67, %fd65;
	add.s32 	%r53, %r53, 16;
	add.s32 	%r52, %r52, 16;
	add.s64 	%rd176, %rd176, 128;
	add.s64 	%rd175, %rd175, 128;
	setp.ne.s32 	%p11, %r53, 0;
	@%p11 bra 	$L__BB0_11;
	add.s32 	%r55, %r52, 1;
$L__BB0_13:
	setp.eq.s32 	%p12, %r10, 0;
	@%p12 bra 	$L__BB0_23;
	setp.lt.u32 	%p13, %r8, 7;
	@%p13 bra 	$L__BB0_16;
	mul.wide.u32 	%rd112, %r55, 8;
	mov.u64 	%rd113, c_offsets;
	add.s64 	%rd114, %rd113, %rd112;
	ld.const.u64 	%rd115, [%rd114];
	shl.b64 	%rd116, %rd115, 3;
	add.s64 	%rd117, %rd22, %rd116;
	ld.global.f64 	%fd69, [%rd117];
	mov.u64 	%rd118, c_coefs;
	add.s64 	%rd119, %rd118, %rd112;
	ld.const.f64 	%fd70, [%rd119];
	fma.rn.f64 	%fd71, %fd69, %fd70, %fd117;
	ld.const.u64 	%rd120, [%rd114+8];
	shl.b64 	%rd121, %rd120, 3;
	add.s64 	%rd122, %rd22, %rd121;
	ld.global.f64 	%fd72, [%rd122];
	ld.const.f64 	%fd73, [%rd119+8];
	fma.rn.f64 	%fd74, %fd72, %fd73, %fd71;
	ld.const.u64 	%rd123, [%rd114+16];
	shl.b64 	%rd124, %rd123, 3;
	add.s64 	%rd125, %rd22, %rd124;
	ld.global.f64 	%fd75, [%rd125];
	ld.const.f64 	%fd76, [%rd119+16];
	fma.rn.f64 	%fd77, %fd75, %fd76, %fd74;
	ld.const.u64 	%rd126, [%rd114+24];
	shl.b64 	%rd127, %rd126, 3;
	add.s64 	%rd128, %rd22, %rd127;
	ld.global.f64 	%fd78, [%rd128];
	ld.const.f64 	%fd79, [%rd119+24];
	fma.rn.f64 	%fd80, %fd78, %fd79, %fd77;
	ld.const.u64 	%rd129, [%rd114+32];
	shl.b64 	%rd130, %rd129, 3;
	add.s64 	%rd131, %rd22, %rd130;
	ld.global.f64 	%fd81, [%rd131];
	ld.const.f64 	%fd82, [%rd119+32];
	fma.rn.f64 	%fd83, %fd81, %fd82, %fd80;
	ld.const.u64 	%rd132, [%rd114+40];
	shl.b64 	%rd133, %rd132, 3;
	add.s64 	%rd134, %rd22, %rd133;
	ld.global.f64 	%fd84, [%rd134];
	ld.const.f64 	%fd85, [%rd119+40];
	fma.rn.f64 	%fd86, %fd84, %fd85, %fd83;
	ld.const.u64 	%rd135, [%rd114+48];
	shl.b64 	%rd136, %rd135, 3;
	add.s64 	%rd137, %rd22, %rd136;
	ld.global.f64 	%fd87, [%rd137];
	ld.const.f64 	%fd88, [%rd119+48];
	fma.rn.f64 	%fd89, %fd87, %fd88, %fd86;
	ld.const.u64 	%rd138, [%rd114+56];
	shl.b64 	%rd139, %rd138, 3;
	add.s64 	%rd140, %rd22, %rd139;
	ld.global.f64 	%fd90, [%rd140];
	ld.const.f64 	%fd91, [%rd119+56];
	fma.rn.f64 	%fd117, %fd90, %fd91, %fd89;
	add.s32 	%r55, %r55, 8;
$L__BB0_16:
	setp.eq.s32 	%p14, %r11, 0;
	@%p14 bra 	$L__BB0_23;
	setp.lt.u32 	%p15, %r9, 3;
	@%p15 bra 	$L__BB0_19;
	mul.wide.u32 	%rd141, %r55, 8;
	mov.u64 	%rd142, c_offsets;
	add.s64 	%rd143, %rd142, %rd141;
	ld.const.u64 	%rd144, [%rd143];
	shl.b64 	%rd145, %rd144, 3;
	add.s64 	%rd146, %rd22, %rd145;
	ld.global.f64 	%fd93, [%rd146];
	mov.u64 	%rd147, c_coefs;
	add.s64 	%rd148, %rd147, %rd141;
	ld.const.f64 	%fd94, [%rd148];
	fma.rn.f64 	%fd95, %fd93, %fd94, %fd117;
	ld.const.u64 	%rd149, [%rd143+8];
	shl.b64 	%rd150, %rd149, 3;
	add.s64 	%rd151, %rd22, %rd150;
	ld.global.f64 	%fd96, [%rd151];
	ld.const.f64 	%fd97, [%rd148+8];
	fma.rn.f64 	%fd98, %fd96, %fd97, %fd95;
	ld.const.u64 	%rd152, [%rd143+16];
	shl.b64 	%rd153, %rd152, 3;
	add.s64 	%rd154, %rd22, %rd153;
	ld.global.f64 	%fd99, [%rd154];
	ld.const.f64 	%fd100, [%rd148+16];
	fma.rn.f64 	%fd101, %fd99, %fd100, %fd98;
	ld.const.u64 	%rd155, [%rd143+24];
	shl.b64 	%rd156, %rd155, 3;
	add.s64 	%rd157, %rd22, %rd156;
	ld.global.f64 	%fd102, [%rd157];
	ld.const.f64 	%fd103, [%rd148+24];
	fma.rn.f64 	%fd117, %fd102, %fd103, %fd101;
	add.s32 	%r55, %r55, 4;
$L__BB0_19:
	setp.eq.s32 	%p16, %r12, 0;
	@%p16 bra 	$L__BB0_23;
	setp.eq.s32 	%p17, %r12, 1;
	mul.wide.u32 	%rd158, %r55, 8;
	mov.u64 	%rd159, c_offsets;
	add.s64 	%rd28, %rd159, %rd158;
	ld.const.u64 	%rd160, [%rd28];
	shl.b64 	%rd161, %rd160, 3;
	add.s64 	%rd162, %rd22, %rd161;
	ld.global.f64 	%fd104, [%rd162];
	mov.u64 	%rd163, c_coefs;
	add.s64 	%rd29, %rd163, %rd158;
	ld.const.f64 	%fd105, [%rd29];
	fma.rn.f64 	%fd117, %fd104, %fd105, %fd117;
	@%p17 bra 	$L__BB0_23;
	setp.eq.s32 	%p18, %r12, 2;
	ld.const.u64 	%rd164, [%rd28+8];
	shl.b64 	%rd165, %rd164, 3;
	add.s64 	%rd166, %rd22, %rd165;
	ld.global.f64 	%fd106, [%rd166];
	ld.const.f64 	%fd107, [%rd29+8];
	fma.rn.f64 	%fd117, %fd106, %fd107, %fd117;
	@%p18 bra 	$L__BB0_23;
	ld.const.u64 	%rd167, [%rd28+16];
	shl.b64 	%rd168, %rd167, 3;
	add.s64 	%rd169, %rd22, %rd168;
	ld.global.f64 	%fd108, [%rd169];
	ld.const.f64 	%fd109, [%rd29+16];
	fma.rn.f64 	%fd117, %fd108, %fd109, %fd117;
$L__BB0_23:
	shl.b64 	%rd170, %rd23, 3;
	add.s64 	%rd171, %rd1, %rd170;
	st.global.f64 	[%rd171], %fd117;
	add.s32 	%r51, %r51, %r4;
	cvt.s64.s32 	%rd174, %r51;
	setp.gt.s64 	%p19, %rd43, %rd174;
	@%p19 bra 	$L__BB0_9;
	bra.uni 	$L__BB0_7;
$L__BB0_24:
	setp.le.s64 	%p3, %rd42, %rd4;
	@%p3 bra 	$L__BB0_30;
	mul.lo.s64 	%rd32, %rd6, %rd172;
	mad.lo.s64 	%rd33, %rd9, %rd172, %rd10;
	mov.u64 	%rd178, %rd4;
	mov.u32 	%r58, %r2;
$L__BB0_26:
	setp.le.s64 	%p4, %rd43, %rd5;
	@%p4 bra 	$L__BB0_29;
	add.s64 	%rd48, %rd32, %rd178;
	mul.lo.s64 	%rd35, %rd48, %rd7;
	mad.lo.s64 	%rd36, %rd8, %rd178, %rd33;
	mov.u64 	%rd179, %rd5;
	mov.u32 	%r59, %r3;
$L__BB0_28:
	add.s64 	%rd49, %rd35, %rd179;
	shl.b64 	%rd50, %rd49, 3;
	add.s64 	%rd51, %rd1, %rd50;
	add.s64 	%rd52, %rd179, %rd36;
	shl.b64 	%rd53, %rd52, 3;
	add.s64 	%rd54, %rd2, %rd53;
	ld.global.f64 	%fd17, [%rd54];
	mul.f64 	%fd18, %fd17, %fd1;
	st.global.f64 	[%rd51], %fd18;
	add.s32 	%r59, %r59, %r4;
	cvt.s64.s32 	%rd179, %r59;
	setp.gt.s64 	%p5, %rd43, %rd179;
	@%p5 bra 	$L__BB0_28;
$L__BB0_29:
	add.s32 	%r58, %r58, %r5;
	cvt.s64.s32 	%rd178, %r58;
	setp.gt.s64 	%p6, %rd42, %rd178;
	@%p6 bra 	$L__BB0_26;
$L__BB0_30:
	add.s32 	%r49, %r49, %r6;
	cvt.s64.s32 	%rd172, %r49;
	setp.gt.s64 	%p7, %rd41, %rd172;
	@%p7 bra 	$L__BB0_24;
$L__BB0_31:
	ret;

}


// ===== COMPILED SASS (sm_100) =====

	.target	sm_100

	.elftype	@"ET_EXEC"


//--------------------- .note.nv.tkinfo           --------------------------
	.section	.note.nv.tkinfo,"",@"SHT_NOTE"
	.sectionflags	@"SHF_NOTE_NV_TKINFO"
	.tkinfo
        /*0018*/ 	.word	0x00000002
        /*0030*/ 	.string	""
        /*0030*/ 	.string	"ptxas"
        /*0030*/ 	.string	"Cuda compilation tools, release 13.0, V13.0.88"
        /*0030*/ 	.string	"Build cuda_13.0.r13.0/compiler.36424714_0"
        /*0030*/ 	.string	"-arch sm_100 -m 64 "



//--------------------- .note.nv.cuinfo           --------------------------
	.section	.note.nv.cuinfo,"",@"SHT_NOTE"
	.sectionflags	@"SHF_NOTE_NV_CUINFO"
        /*0018*/ 	.short	0x0002
        /*001a*/ 	.short	0x0064
        /*001c*/ 	.short	0x0082
	.zero		2


//--------------------- .nv.info                  --------------------------
	.section	.nv.info,"",@"SHT_CUDA_INFO"
	.align	4


	//----- nvinfo : EIATTR_REGCOUNT
	.align		4
        /*0000*/ 	.byte	0x04, 0x2f
        /*0002*/ 	.short	(.L_5 - .L_4)
	.align		4
.L_4:
        /*0004*/ 	.word	index@(_Z19bmgs_fd_cuda_kerneliPKdPdlll)
        /*0008*/ 	.word	0x00000028


	//----- nvinfo : EIATTR_FRAME_SIZE
	.align		4
.L_5:
        /*000c*/ 	.byte	0x04, 0x11
        /*000e*/ 	.short	(.L_7 - .L_6)
	.align		4
.L_6:
        /*0010*/ 	.word	index@(_Z19bmgs_fd_cuda_kerneliPKdPdlll)
        /*0014*/ 	.word	0x00000000


	//----- nvinfo : EIATTR_MIN_STACK_SIZE
	.align		4
.L_7:
        /*0018*/ 	.byte	0x04, 0x12
        /*001a*/ 	.short	(.L_9 - .L_8)
	.align		4
.L_8:
        /*001c*/ 	.word	index@(_Z19bmgs_fd_cuda_kerneliPKdPdlll)
        /*0020*/ 	.word	0x00000000
.L_9:


//--------------------- .nv.compat                --------------------------
	.section	.nv.compat,"",@"SHT_CUDA_COMPAT_INFO"
	.align	4
        /*0000*/ 	.byte	0x02, 0x09, 0x00, 0x00, 0x02, 0x02, 0x01, 0x00, 0x02, 0x05, 0x05, 0x00, 0x03, 0x07, 0x01, 0x01
        /*0010*/ 	.byte	0x02, 0x03, 0x00, 0x00, 0x02, 0x06, 0x01, 0x00, 0x04, 0x0b, 0x08, 0x00, 0x01, 0x00, 0x00, 0x00
        /*0020*/ 	.byte	0x00, 0x00, 0x00, 0x00


//--------------------- .nv.info._Z19bmgs_fd_cuda_kerneliPKdPdlll --------------------------
	.section	.nv.info._Z19bmgs_fd_cuda_kerneliPKdPdlll,"",@"SHT_CUDA_INFO"
	.sectionflags	@""
	.align	4


	//----- nvinfo : EIATTR_CUDA_API_VERSION
	.align		4
        /*0000*/ 	.byte	0x04, 0x37
        /*0002*/ 	.short	(.L_11 - .L_10)
.L_10:
        /*0004*/ 	.word	0x00000082


	//----- nvinfo : EIATTR_KPARAM_INFO
	.align		4
.L_11:
        /*0008*/ 	.byte	0x04, 0x17
        /*000a*/ 	.short	(.L_13 - .L_12)
.L_12:
        /*000c*/ 	.word	0x00000000
        /*0010*/ 	.short	0x0005
        /*0012*/ 	.short	0x0028
        /*0014*/ 	.byte	0x00, 0xf0, 0x21, 0x00


	//----- nvinfo : EIATTR_KPARAM_INFO
	.align		4
.L_13:
        /*0018*/ 	.byte	0x04, 0x17
        /*001a*/ 	.short	(.L_15 - .L_14)
.L_14:
        /*001c*/ 	.word	0x00000000
        /*0020*/ 	.short	0x0004
        /*0022*/ 	.short	0x0020
        /*0024*/ 	.byte	0x00, 0xf0, 0x21, 0x00


	//----- nvinfo : EIATTR_KPARAM_INFO
	.align		4
.L_15:
        /*0028*/ 	.byte	0x04, 0x17
        /*002a*/ 	.short	(.L_17 - .L_16)
.L_16:
        /*002c*/ 	.word	0x00000000
        /*0030*/ 	.short	0x0003
        /*0032*/ 	.short	0x0018
        /*0034*/ 	.byte	0x00, 0xf0, 0x21, 0x00


	//----- nvinfo : EIATTR_KPARAM_INFO
	.align		4
.L_17:
        /*0038*/ 	.byte	0x04, 0x17
        /*003a*/ 	.short	(.L_19 - .L_18)
.L_18:
        /*003c*/ 	.word	0x00000000
        /*0040*/ 	.short	0x0002
        /*0042*/ 	.short	0x0010
        /*0044*/ 	.byte	0x00, 0xf5, 0x21, 0x00


	//----- nvinfo : EIATTR_KPARAM_INFO
	.align		4
.L_19:
        /*0048*/ 	.byte	0x04, 0x17
        /*004a*/ 	.short	(.L_21 - .L_20)
.L_20:
        /*004c*/ 	.word	0x00000000
        /*0050*/ 	.short	0x0001
        /*0052*/ 	.short	0x0008
        /*0054*/ 	.byte	0x00, 0xf5, 0x21, 0x00


	//----- nvinfo : EIATTR_KPARAM_INFO
	.align		4
.L_21:
        /*0058*/ 	.byte	0x04, 0x17
        /*005a*/ 	.short	(.L_23 - .L_22)
.L_22:
        /*005c*/ 	.word	0x00000000
        /*0060*/ 	.short	0x0000
        /*0062*/ 	.short	0x0000
        /*0064*/ 	.byte	0x00, 0xf0, 0x11, 0x00


	//----- nvinfo : EIATTR_SPARSE_MMA_MASK
	.align		4
.L_23:
        /*0068*/ 	.byte	0x03, 0x50
        /*006a*/ 	.short	0x0000


	//----- nvinfo : EIATTR_MAXREG_COUNT
	.align		4
        /*006c*/ 	.byte	0x03, 0x1b
        /*006e*/ 	.short	0x00ff


	//----- nvinfo : EIATTR_MERCURY_ISA_VERSION
	.align		4
        /*0070*/ 	.byte	0x03, 0x5f
        /*0072*/ 	.short	0x0101


	//----- nvinfo : EIATTR_VRC_CTA_INIT_COUNT
	.align		4
        /*0074*/ 	.byte	0x02, 0x4a
	.zero		1
	.zero		1


	//----- nvinfo : EIATTR_EXIT_INSTR_OFFSETS
	.align		4
        /*0078*/ 	.byte	0x04, 0x1c
        /*007a*/ 	.short	(.L_25 - .L_24)


	//   ....[0]....
.L_24:
        /*007c*/ 	.word	0x00000050


	//   ....[1]....
        /*0080*/ 	.word	0x00000670


	//   ....[2]....
        /*0084*/ 	.word	0x00001ae0


	//----- nvinfo : EIATTR_CRS_STACK_SIZE
	.align		4
.L_25:
        /*0088*/ 	.byte	0x04, 0x1e
        /*008a*/ 	.short	(.L_27 - .L_26)
.L_26:
        /*008c*/ 	.word	0x00000000


	//----- nvinfo : EIATTR_CBANK_PARAM_SIZE
	.align		4
.L_27:
        /*0090*/ 	.byte	0x03, 0x19
        /*0092*/ 	.short	0x0030


	//----- nvinfo : EIATTR_PARAM_CBANK
	.align		4
        /*0094*/ 	.byte	0x04, 0x0a
        /*0096*/ 	.short	(.L_29 - .L_28)
	.align		4
.L_28:
        /*0098*/ 	.word	index@(.nv.constant0._Z19bmgs_fd_cuda_kerneliPKdPdlll)
        /*009c*/ 	.short	0x0380
        /*009e*/ 	.short	0x0030


	//----- nvinfo : EIATTR_SW_WAR
	.align		4
.L_29:
        /*00a0*/ 	.byte	0x04, 0x36
        /*00a2*/ 	.short	(.L_31 - .L_30)
.L_30:
        /*00a4*/ 	.word	0x00000008
.L_31:


//--------------------- .nv.callgraph             --------------------------
	.section	.nv.callgraph,"",@"SHT_CUDA_CALLGRAPH"
	.align	4
	.sectionentsize	8
	.align		4
        /*0000*/ 	.word	0x00000000
	.align		4
        /*0004*/ 	.word	0xffffffff
	.align		4
        /*0008*/ 	.word	0x00000000
	.align		4
        /*000c*/ 	.word	0xfffffffe
	.align		4
        /*0010*/ 	.word	0x00000000
	.align		4
        /*0014*/ 	.word	0xfffffffd
	.align		4
        /*0018*/ 	.word	0x00000000
	.align		4
        /*001c*/ 	.word	0xfffffffc


//--------------------- .nv.constant3             --------------------------
	.section	.nv.constant3,"a",@progbits
	.align	8
.nv.constant3:
	.type		c_n,@object
	.size		c_n,(c_j - c_n)
c_n:
	.zero		24
	.type		c_j,@object
	.size		c_j,(c_offsets - c_j)
c_j:
	.zero		24
	.type		c_offsets,@object
	.size		c_offsets,(c_coefs - c_offsets)
c_offsets:
	.zero		192
	.type		c_coefs,@object
	.size		c_coefs,(.L_3 - c_coefs)
c_coefs:
	.zero		192
.L_3:


//--------------------- .text._Z19bmgs_fd_cuda_kerneliPKdPdlll --------------------------
	.section	.text._Z19bmgs_fd_cuda_kerneliPKdPdlll,"ax",@progbits
	.align	128
        .global         _Z19bmgs_fd_cuda_kerneliPKdPdlll
        .type           _Z19bmgs_fd_cuda_kerneliPKdPdlll,@function
        .size           _Z19bmgs_fd_cuda_kerneliPKdPdlll,(.L_x_21 - _Z19bmgs_fd_cuda_kerneliPKdPdlll)
        .other          _Z19bmgs_fd_cuda_kerneliPKdPdlll,@"STO_CUDA_ENTRY STV_DEFAULT"
_Z19bmgs_fd_cuda_kerneliPKdPdlll:
.text._Z19bmgs_fd_cuda_kerneliPKdPdlll:
[----:B------:R-:W-:Y:S08]  /*0000*/  LDC R1, c[0x0][0x37c] ;  /* 0x0000df00ff017b82 */ /* 0x000ff00000000800 */
[----:B------:R-:W0:Y:S08]  /*0010*/  S2UR UR8, SR_CTAID.X ;  /* 0x00000000000879c3 */ /* 0x000e300000002500 */
[----:B------:R-:W0:Y:S02]  /*0020*/  LDC.64 R2, c[0x0][0x398] ;  /* 0x0000e600ff027b82 */ /* 0x000e240000000a00 */
[----:B0-----:R-:W-:-:S04]  /*0030*/  ISETP.LE.U32.AND P0, PT, R2, UR8, PT ;  /* 0x0000000802007c0c */ /* 0x001fc8000bf03070 */
[----:B------:R-:W-:-:S13]  /*0040*/  ISETP.GE.AND.EX P0, PT, RZ, R3, PT, P0 ;  /* 0x00000003ff00720c */ /* 0x000fda0003f06300 */
[----:B------:R-:W-:Y:S05]  /*0050*/  @P0 EXIT ;  /* 0x000000000000094d */ /* 0x000fea0003800000 */
[----:B------:R-:W0:Y:S01]  /*0060*/  LDCU.64 UR6, c[0x3][0x10] ;  /* 0x00c00200ff0677ac */ /* 0x000e220008000a00 */
[----:B------:R-:W1:Y:S01]  /*0070*/  LDC.64 R6, c[0x3][0x8] ;  /* 0x00c00200ff067b82 */ /* 0x000e620000000a00 */
[----:B------:R-:W2:Y:S01]  /*0080*/  S2R R2, SR_TID.Y ;  /* 0x0000000000027919 */ /* 0x000ea20000002200 */
[----:B------:R-:W0:Y:S01]  /*0090*/  LDCU.64 UR10, c[0x3][0x28] ;  /* 0x00c00500ff0a77ac */ /* 0x000e220008000a00 */
[----:B------:R-:W3:Y:S01]  /*00a0*/  S2R R3, SR_TID.X ;  /* 0x0000000000037919 */ /* 0x000ee20000002100 */
[----:B------:R-:W4:Y:S04]  /*00b0*/  LDCU UR9, c[0x0][0x380] ;  /* 0x00007000ff0977ac */ /* 0x000f280008000800 */
[----:B------:R-:W1:Y:S01]  /*00c0*/  LDC.64 R4, c[0x3][0x20] ;  /* 0x00c00800ff047b82 */ /* 0x000e620000000a00 */
[----:B------:R-:W5:Y:S01]  /*00d0*/  LDCU UR5, c[0x0][0x364] ;  /* 0x00006c80ff0577ac */ /* 0x000f620008000800 */
[----:B------:R-:W1:Y:S06]  /*00e0*/  LDCU.64 UR14, c[0x0][0x358] ;  /* 0x00006b00ff0e77ac */ /* 0x000e6c0008000a00 */
[----:B------:R-:W2:Y:S01]  /*00f0*/  LDC R9, c[0x0][0x364] ;  /* 0x0000d900ff097b82 */ /* 0x000ea20000000800 */
[----:B------:R-:W1:Y:S01]  /*0100*/  LDCU UR16, c[0x0][0x360] ;  /* 0x00006c00ff1077ac */ /* 0x000e620008000800 */
[----:B0-----:R-:W-:-:S06]  /*0110*/  UIADD3 UR6, UP0, UPT, UR6, UR10, URZ ;  /* 0x0000000a06067290 */ /* 0x001fcc000ff1e0ff */
[----:B------:R-:W2:Y:S01]  /*0120*/  S2UR UR12, SR_CTAID.Y ;  /* 0x00000000000c79c3 */ /* 0x000ea20000002600 */
[----:B------:R-:W5:Y:S01]  /*0130*/  LDCU UR4, c[0x0][0x374] ;  /* 0x00006e80ff0477ac */ /* 0x000f620008000800 */
[----:B------:R-:W-:Y:S02]  /*0140*/  UIADD3.X UR7, UPT, UPT, UR7, UR11, URZ, UP0, !UPT ;  /* 0x0000000b07077290 */ /* 0x000fe400087fe4ff */
[----:B----4-:R-:W-:Y:S01]  /*0150*/  UISETP.GT.AND UP0, UPT, UR9, 0x1, UPT ;  /* 0x000000010900788c */ /* 0x010fe2000bf04270 */
[C---:B-1----:R-:W-:Y:S01]  /*0160*/  IMAD.WIDE.U32 R4, R6.reuse, UR6, R4 ;  /* 0x0000000606047c25 */ /* 0x042fe2000f8e0004 */
[----:B------:R-:W0:Y:S03]  /*0170*/  LDCU UR17, c[0x0][0x370] ;  /* 0x00006e00ff1177ac */ /* 0x000e260008000800 */
[----:B------:R-:W-:-:S04]  /*0180*/  IMAD R0, R6, UR7, RZ ;  /* 0x0000000706007c24 */ /* 0x000fc8000f8e02ff */
[----:B------:R-:W-:Y:S01]  /*0190*/  IMAD R7, R7, UR6, R0 ;  /* 0x0000000607077c24 */ /* 0x000fe2000f8e0200 */
[----:B-----5:R-:W-:-:S03]  /*01a0*/  UIMAD UR5, UR5, UR4, URZ ;  /* 0x00000004050572a4 */ /* 0x020fc6000f8e02ff */
[----:B------:R-:W-:Y:S01]  /*01b0*/  IMAD.IADD R0, R5, 0x1, R7 ;  /* 0x0000000105007824 */ /* 0x000fe200078e0207 */
[----:B------:R-:W-:Y:S01]  /*01c0*/  UMOV UR4, URZ ;  /* 0x000000ff00047c82 */ /* 0x000fe20008000000 */
[----:B--2---:R-:W-:Y:S01]  /*01d0*/  IMAD R2, R9, UR12, R2 ;  /* 0x0000000c09027c24 */ /* 0x004fe2000f8e0202 */
[----:B------:R-:W-:Y:S01]  /*01e0*/  UMOV UR12, UR8 ;  /* 0x00000008000c7c82 */ /* 0x000fe20008000000 */
[----:B---3--:R-:W-:Y:S05]  /*01f0*/  BRA.U UP0, `(.L_x_0) ;  /* 0x0000000500207547 */ /* 0x008fea000b800000 */
.L_x_7:
[----:B------:R-:W1:Y:S01]  /*0200*/  LDCU.64 UR10, c[0x0][0x3a0] ;  /* 0x00007400ff0a77ac */ /* 0x000e620008000a00 */
[----:B------:R-:W-:Y:S01]  /*0210*/  BSSY.RECONVERGENT B0, `(.L_x_1) ;  /* 0x000003e000007945 */ /* 0x000fe20003800200 */
[----:B------:R-:W2:Y:S01]  /*0220*/  LDCU.64 UR22, c[0x3][0xf0] ;  /* 0x00c01e00ff1677ac */ /* 0x000ea20008000a00 */
[----:B------:R-:W3:Y:S01]  /*0230*/  LDCU.64 UR24, c[0x3][0x10] ;  /* 0x00c00200ff1877ac */ /* 0x000ee20008000a00 */
[----:B------:R-:W4:Y:S01]  /*0240*/  LDCU.64 UR18, c[0x0][0x390] ;  /* 0x00007200ff1277ac */ /* 0x000f220008000a00 */
[----:B0-----:R-:W0:Y:S01]  /*0250*/  LDCU.64 UR20, c[0x0][0x388] ;  /* 0x00007100ff1477ac */ /* 0x001e220008000a00 */
[----:B-1----:R-:W-:-:S04]  /*0260*/  ISETP.GE.U32.AND P0, PT, R2, UR10, PT ;  /* 0x0000000a02007c0c */ /* 0x002fc8000bf06070 */
[----:B------:R-:W-:-:S13]  /*0270*/  ISETP.GE.AND.EX P0, PT, RZ, UR11, PT, P0 ;  /* 0x0000000bff007c0c */ /* 0x000fda000bf06300 */
[----:B0-234-:R-:W-:Y:S05]  /*0280*/  @P0 BRA `(.L_x_2) ;  /* 0x0000000000d80947 */ /* 0x01dfea0003800000 */
[----:B------:R-:W0:Y:S01]  /*0290*/  LDC.64 R6, c[0x3][0x30] ;  /* 0x00c00c00ff067b82 */ /* 0x000e220000000a00 */
[----:B------:R-:W-:Y:S02]  /*02a0*/  IMAD R9, R0, UR12, RZ ;  /* 0x0000000c00097c24 */ /* 0x000fe4000f8e02ff */
[--C-:B------:R-:W-:Y:S02]  /*02b0*/  IMAD.MOV.U32 R12, RZ, RZ, R2.reuse ;  /* 0x000000ffff0c7224 */ /* 0x100fe400078e0002 */
[C---:B------:R-:W-:Y:S02]  /*02c0*/  IMAD R9, R4.reuse, UR4, R9 ;  /* 0x0000000404097c24 */ /* 0x040fe4000f8e0209 */
[----:B------:R-:W-:Y:S02]  /*02d0*/  IMAD.MOV.U32 R13, RZ, RZ, RZ ;  /* 0x000000ffff0d7224 */ /* 0x000fe400078e00ff */
[----:B------:R-:W-:Y:S02]  /*02e0*/  IMAD.MOV.U32 R14, RZ, RZ, R2 ;  /* 0x000000ffff0e7224 */ /* 0x000fe400078e0002 */
[----:B0-----:R-:W-:-:S04]  /*02f0*/  IMAD.WIDE.U32 R6, R4, UR12, R6 ;  /* 0x0000000c04067c25 */ /* 0x001fc8000f8e0006 */
[----:B------:R-:W-:-:S07]  /*0300*/  IMAD.IADD R15, R7, 0x1, R9 ;  /* 0x00000001070f7824 */ /* 0x000fce00078e0209 */
.L_x_6:
[----:B0-----:R-:W0:Y:S01]  /*0310*/  LDC.64 R8, c[0x0][0x3a8] ;  /* 0x0000ea00ff087b82 */ /* 0x001e220000000a00 */
[----:B------:R-:W-:Y:S01]  /*0320*/  BSSY.RECONVERGENT B1, `(.L_x_3) ;  /* 0x0000025000017945 */ /* 0x000fe20003800200 */
[----:B0-----:R-:W-:-:S04]  /*0330*/  ISETP.GE.U32.AND P0, PT, R3, R8, PT ;  /* 0x000000080300720c */ /* 0x001fc80003f06070 */
[----:B------:R-:W-:-:S13]  /*0340*/  ISETP.GE.AND.EX P0, PT, RZ, R9, PT, P0 ;  /* 0x00000009ff00720c */ /* 0x000fda0003f06300 */
[----:B------:R-:W-:Y:S05]  /*0350*/  @P0 BRA `(.L_x_4) ;  /* 0x0000000000840947 */ /* 0x000fea0003800000 */
[----:B------:R-:W0:Y:S01]  /*0360*/  LDC.64 R20, c[0x3][0x8] ;  /* 0x00c00200ff147b82 */ /* 0x000e220000000a00 */
[C---:B------:R-:W-:Y:S02]  /*0370*/  IMAD R16, R12.reuse, UR7, RZ ;  /* 0x000000070c107c24 */ /* 0x040fe4000f8e02ff */
[----:B------:R-:W-:Y:S02]  /*0380*/  IMAD.MOV.U32 R10, RZ, RZ, R6 ;  /* 0x000000ffff0a7224 */ /* 0x000fe400078e0006 */
[----:B------:R-:W-:Y:S02]  /*0390*/  IMAD.MOV.U32 R11, RZ, RZ, R15 ;  /* 0x000000ffff0b7224 */ /* 0x000fe400078e000f */
[----:B------:R-:W-:Y:S02]  /*03a0*/  IMAD R19, R13, UR6, R16 ;  /* 0x000000060d137c24 */ /* 0x000fe4000f8e0210 */
[----:B------:R-:W-:-:S04]  /*03b0*/  IMAD.WIDE.U32 R10, R12, UR6, R10 ;  /* 0x000000060c0a7c25 */ /* 0x000fc8000f8e000a */
[----:B------:R-:W-:Y:S02]  /*03c0*/  IMAD.MOV.U32 R18, RZ, RZ, R3 ;  /* 0x000000ffff127224 */ /* 0x000fe400078e0003 */
[----:B------:R-:W-:Y:S02]  /*03d0*/  IMAD.IADD R19, R11, 0x1, R19 ;  /* 0x000000010b137824 */ /* 0x000fe400078e0213 */
[C---:B0-----:R-:W-:Y:S02]  /*03e0*/  IMAD R16, R20.reuse, UR4, RZ ;  /* 0x0000000414107c24 */ /* 0x041fe4000f8e02ff */
[----:B------:R-:W-:-:S04]  /*03f0*/  IMAD.WIDE.U32 R12, R20, UR12, R12 ;  /* 0x0000000c140c7c25 */ /* 0x000fc8000f8e000c */
[----:B------:R-:W-:Y:S02]  /*0400*/  IMAD R17, R21, UR12, R16 ;  /* 0x0000000c15117c24 */ /* 0x000fe4000f8e0210 */
[----:B------:R-:W-:Y:S02]  /*0410*/  IMAD.MOV.U32 R20, RZ, RZ, R3 ;  /* 0x000000ffff147224 */ /* 0x000fe400078e0003 */
[----:B------:R-:W-:Y:S02]  /*0420*/  IMAD.MOV.U32 R21, RZ, RZ, RZ ;  /* 0x000000ffff157224 */ /* 0x000fe400078e00ff */
[----:B------:R-:W-:-:S07]  /*0430*/  IMAD.IADD R26, R13, 0x1, R17 ;  /* 0x000000010d1a7824 */ /* 0x000fce00078e0211 */
.L_x_5:
[----:B0-----:R-:W-:-:S05]  /*0440*/  IADD3 R16, P0, PT, R20, R10, RZ ;  /* 0x0000000a14107210 */ /* 0x001fca0007f1e0ff */
[----:B------:R-:W-:Y:S01]  /*0450*/  IMAD.X R17, R21, 0x1, R19, P0 ;  /* 0x0000000115117824 */ /* 0x000fe200000e0613 */
[----:B------:R-:W-:-:S04]  /*0460*/  LEA R22, P0, R16, UR20, 0x3 ;  /* 0x0000001410167c11 */ /* 0x000fc8000f8018ff */
[----:B------:R-:W-:-:S05]  /*0470*/  LEA.HI.X R23, R16, UR21, R17, 0x3, P0 ;  /* 0x0000001510177c11 */ /* 0x000fca00080f1c11 */
[----:B------:R-:W2:Y:S01]  /*0480*/  LDG.E.64 R16, desc[UR14][R22.64] ;  /* 0x0000000e16107981 */ /* 0x000ea2000c1e1b00 */
[----:B------:R-:W-:Y:S02]  /*0490*/  IMAD R25, R26, UR24, RZ ;  /* 0x000000181a197c24 */ /* 0x000fe4000f8e02ff */
[----:B------:R-:W-:-:S04]  /*04a0*/  IMAD.WIDE.U32 R20, R12, UR24, R20 ;  /* 0x000000180c147c25 */ /* 0x000fc8000f8e0014 */
[----:B------:R-:W-:Y:S01]  /*04b0*/  IMAD R25, R12, UR25, R25 ;  /* 0x000000190c197c24 */ /* 0x000fe2000f8e0219 */
[----:B------:R-:W-:-:S03]  /*04c0*/  LEA R24, P0, R20, UR18, 0x3 ;  /* 0x0000001214187c11 */ /* 0x000fc6000f8018ff */
[----:B------:R-:W-:-:S05]  /*04d0*/  IMAD.IADD R21, R21, 0x1, R25 ;  /* 0x0000000115157824 */ /* 0x000fca00078e0219 */
[----:B------:R-:W-:Y:S01]  /*04e0*/  LEA.HI.X R25, R20, UR19, R21, 0x3, P0 ;  /* 0x0000001314197c11 */ /* 0x000fe200080f1c15 */
[----:B------:R-:W-:-:S04]  /*04f0*/  VIADD R20, R18, UR16 ;  /* 0x0000001012147c36 */ /* 0x000fc80008000000 */
[--C-:B------:R-:W-:Y:S01]  /*0500*/  IMAD.MOV.U32 R18, RZ, RZ, R20.reuse ;  /* 0x000000ffff127224 */ /* 0x100fe200078e0014 */
[----:B------:R-:W-:Y:S02]  /*0510*/  ISETP.GE.U32.AND P0, PT, R20, R8, PT ;  /* 0x000000081400720c */ /* 0x000fe40003f06070 */
[----:B------:R-:W-:-:S04]  /*0520*/  SHF.R.S32.HI R21, RZ, 0x1f, R20 ;  /* 0x0000001fff157819 */ /* 0x000fc80000011414 */
[----:B------:R-:W-:Y:S01]  /*0530*/  ISETP.GE.AND.EX P0, PT, R21, R9, PT, P0 ;  /* 0x000000091500720c */ /* 0x000fe20003f06300 */
[----:B--2---:R-:W-:-:S07]  /*0540*/  DMUL R16, R16, UR22 ;  /* 0x0000001610107c28 */ /* 0x004fce0008000000 */
[----:B------:R0:W-:Y:S05]  /*0550*/  STG.E.64 desc[UR14][R24.64], R16 ;  /* 0x0000001018007986 */ /* 0x0001ea000c101b0e */
[----:B------:R-:W-:Y:S05]  /*0560*/  @!P0 BRA `(.L_x_5) ;  /* 0xfffffffc00b48947 */ /* 0x000fea000383ffff */
.L_x_4:
[----:B------:R-:W-:Y:S05]  /*0570*/  BSYNC.RECONVERGENT B1 ;  /* 0x0000000000017941 */ /* 0x000fea0003800200 */
.L_x_3:
[----:B------:R-:W1:Y:S01]  /*0580*/  LDCU.64 UR10, c[0x0][0x3a0] ;  /* 0x00007400ff0a77ac */ /* 0x000e620008000a00 */
[----:B------:R-:W-:-:S04]  /*0590*/  VIADD R12, R14, UR5 ;  /* 0x000000050e0c7c36 */ /* 0x000fc80008000000 */
[--C-:B------:R-:W-:Y:S01]  /*05a0*/  IMAD.MOV.U32 R14, RZ, RZ, R12.reuse ;  /* 0x000000ffff0e7224 */ /* 0x100fe200078e000c */
[----:B------:R-:W-:Y:S02]  /*05b0*/  SHF.R.S32.HI R13, RZ, 0x1f, R12 ;  /* 0x0000001fff0d7819 */ /* 0x000fe4000001140c */
[----:B-1----:R-:W-:-:S04]  /*05c0*/  ISETP.GE.U32.AND P0, PT, R12, UR10, PT ;  /* 0x0000000a0c007c0c */ /* 0x002fc8000bf06070 */
[----:B------:R-:W-:-:S13]  /*05d0*/  ISETP.GE.AND.EX P0, PT, R13, UR11, PT, P0 ;  /* 0x0000000b0d007c0c */ /* 0x000fda000bf06300 */
[----:B------:R-:W-:Y:S05]  /*05e0*/  @!P0 BRA `(.L_x_6) ;  /* 0xfffffffc00488947 */ /* 0x000fea000383ffff */
.L_x_2:
[----:B------:R-:W-:Y:S05]  /*05f0*/  BSYNC.RECONVERGENT B0 ;  /* 0x0000000000007941 */ /* 0x000fea0003800200 */
.L_x_1:
[----:B------:R-:W1:Y:S01]  /*0600*/  LDCU.64 UR10, c[0x0][0x398] ;  /* 0x00007300ff0a77ac */ /* 0x000e620008000a00 */
[----:B------:R-:W-:-:S04]  /*0610*/  UIADD3 UR12, UPT, UPT, UR17, UR8, URZ ;  /* 0x00000008110c7290 */ /* 0x000fc8000fffe0ff */
[----:B------:R-:W-:-:S03]  /*0620*/  USHF.R.S32.HI UR4, URZ, 0x1f, UR12 ;  /* 0x0000001fff047899 */ /* 0x000fc6000801140c */
[----:B------:R-:W-:Y:S01]  /*0630*/  UMOV UR8, UR12 ;  /* 0x0000000c00087c82 */ /* 0x000fe20008000000 */
[----:B-1----:R-:W-:-:S04]  /*0640*/  UISETP.GE.U32.AND UP0, UPT, UR12, UR10, UPT ;  /* 0x0000000a0c00728c */ /* 0x002fc8000bf06070 */
[----:B------:R-:W-:-:S09]  /*0650*/  UISETP.GE.AND.EX UP0, UPT, UR4, UR11, UPT, UP0 ;  /* 0x0000000b0400728c */ /* 0x000fd2000bf06300 */
[----:B------:R-:W-:Y:S05]  /*0660*/  BRA.U !UP0, `(.L_x_7) ;  /* 0xfffffff908e47547 */ /* 0x000fea000b83ffff */
[----:B------:R-:W-:Y:S05]  /*0670*/  EXIT ;  /* 0x000000000000794d */ /* 0x000fea0003800000 */
.L_x_0:
[----:B------:R-:W-:Y:S02]  /*0680*/  UIADD3 UR18, UPT, UPT, UR9, 0xf, URZ ;  /* 0x0000000f09127890 */ /* 0x000fe4000fffe0ff */
[----:B------:R-:W-:Y:S02]  /*0690*/  UIADD3 UR7, UPT, UPT, UR9, 0x7, URZ ;  /* 0x0000000709077890 */ /* 0x000fe4000fffe0ff */
[----:B------:R-:W-:Y:S02]  /*06a0*/  UIADD3 UR9, UPT, UPT, UR9, -0x1, URZ ;  /* 0xffffffff09097890 */ /* 0x000fe4000fffe0ff */
[----:B------:R-:W-:Y:S02]  /*06b0*/  ULOP3.LUT UR6, UR18, 0xf, URZ, 0xc0, !UPT ;  /* 0x0000000f12067892 */ /* 0x000fe4000f8ec0ff */
[----:B------:R-:W-:Y:S02]  /*06c0*/  ULOP3.LUT UR10, UR7, 0x7, URZ, 0xc0, !UPT ;  /* 0x00000007070a7892 */ /* 0x000fe4000f8ec0ff */
[----:B------:R-:W-:-:S02]  /*06d0*/  ULOP3.LUT UR11, UR7, 0x3, URZ, 0xc0, !UPT ;  /* 0x00000003070b7892 */ /* 0x000fc4000f8ec0ff */
[----:B------:R-:W-:Y:S02]  /*06e0*/  ULOP3.LUT UR7, UR9, 0xfffffff0, URZ, 0xc0, !UPT ;  /* 0xfffffff009077892 */ /* 0x000fe4000f8ec0ff */
[----:B------:R-:W-:Y:S02]  /*06f0*/  UIADD3 UR6, UPT, UPT, UR6, -0x1, URZ ;  /* 0xffffffff06067890 */ /* 0x000fe4000fffe0ff */
[----:B------:R-:W-:Y:S02]  /*0700*/  UIADD3 UR10, UPT, UPT, UR10, -0x1, URZ ;  /* 0xffffffff0a0a7890 */ /* 0x000fe4000fffe0ff */
[----:B------:R-:W-:Y:S02]  /*0710*/  UIADD3 UR13, UPT, UPT, -UR7, URZ, URZ ;  /* 0x000000ff070d7290 */ /* 0x000fe4000fffe1ff */
[----:B------:R-:W-:Y:S02]  /*0720*/  UISETP.GE.U32.AND UP1, UPT, UR6, 0x7, UPT ;  /* 0x000000070600788c */ /* 0x000fe4000bf26070 */
[----:B------:R-:W-:-:S11]  /*0730*/  UISETP.GE.U32.AND UP2, UPT, UR10, 0x3, UPT ;  /* 0x000000030a00788c */ /* 0x000fd6000bf46070 */
.L_x_19:
[----:B------:R-:W1:Y:S01]  /*0740*/  LDCU.64 UR6, c[0x0][0x3a0] ;  /* 0x00007400ff0677ac */ /* 0x000e620008000a00 */
[----:B------:R-:W-:Y:S01]  /*0750*/  BSSY.RECONVERGENT B0, `(.L_x_8) ;  /* 0x0000131000007945 */ /* 0x000fe20003800200 */
[----:B-1----:R-:W-:-:S04]  /*0760*/  ISETP.GE.U32.AND P0, PT, R2, UR6, PT ;  /* 0x0000000602007c0c */ /* 0x002fc8000bf06070 */
[----:B------:R-:W-:-:S13]  /*0770*/  ISETP.GE.AND.EX P0, PT, RZ, UR7, PT, P0 ;  /* 0x00000007ff007c0c */ /* 0x000fda000bf06300 */
[----:B------:R-:W-:Y:S05]  /*0780*/  @P0 BRA `(.L_x_9) ;  /* 0x0000001000b40947 */ /* 0x000fea0003800000 */
[----:B------:R-:W1:Y:S01]  /*0790*/  LDC.64 R4, c[0x3][0x28] ;  /* 0x00c00a00ff047b82 */ /* 0x000e620000000a00 */
[----:B------:R-:W1:Y:S01]  /*07a0*/  LDCU.64 UR6, c[0x3][0x10] ;  /* 0x00c00200ff0677ac */ /* 0x000e620008000a00 */
[----:B------:R-:W-:Y:S02]  /*07b0*/  IMAD.MOV.U32 R7, RZ, RZ, R2 ;  /* 0x000000ffff077224 */ /* 0x000fe400078e0002 */
[----:B------:R-:W-:Y:S01]  /*07c0*/  IMAD.MOV.U32 R13, RZ, RZ, RZ ;  /* 0x000000ffff0d7224 */ /* 0x000fe200078e00ff */
[----:B------:R-:W2:Y:S03]  /*07d0*/  LDCU.64 UR20, c[0x3][0x8] ;  /* 0x00c00100ff1477ac */ /* 0x000ea60008000a00 */
[----:B------:R-:W2:Y:S01]  /*07e0*/  LDC.64 R10, c[0x3][0x20] ;  /* 0x00c00800ff0a7b82 */ /* 0x000ea20000000a00 */
[----:B-1----:R-:W-:-:S04]  /*07f0*/  IADD3 R3, P0, PT, R4, UR6, RZ ;  /* 0x0000000604037c10 */ /* 0x002fc8000ff1e0ff */
[----:B------:R-:W-:Y:S01]  /*0800*/  IADD3.X R4, PT, PT, R5, UR7, RZ, P0, !PT ;  /* 0x0000000705047c10 */ /* 0x000fe200087fe4ff */
[----:B------:R-:W-:Y:S02]  /*0810*/  IMAD.MOV.U32 R5, RZ, RZ, R2 ;  /* 0x000000ffff057224 */ /* 0x000fe400078e0002 */
[----:B--2---:R-:W-:-:S04]  /*0820*/  IMAD.WIDE.U32 R10, R3, UR20, R10 ;  /* 0x00000014030a7c25 */ /* 0x004fc8000f8e000a */
[----:B------:R-:W-:-:S04]  /*0830*/  IMAD R0, R4, UR20, RZ ;  /* 0x0000001404007c24 */ /* 0x000fc8000f8e02ff */
[----:B------:R-:W-:-:S04]  /*0840*/  IMAD R9, R3, UR21, R0 ;  /* 0x0000001503097c24 */ /* 0x000fc8000f8e0200 */
[----:B------:R-:W-:-:S07]  /*0850*/  IMAD.IADD R6, R11, 0x1, R9 ;  /* 0x000000010b067824 */ /* 0x000fce00078e0209 */
.L_x_18:
[----:B------:R-:W1:Y:S01]  /*0860*/  S2R R21, SR_TID.X ;  /* 0x0000000000157919 */ /* 0x000e620000002100 */
[----:B------:R-:W1:Y:S01]  /*0870*/  LDCU.64 UR6, c[0x0][0x3a8] ;  /* 0x00007500ff0677ac */ /* 0x000e620008000a00 */
[----:B------:R-:W-:Y:S01]  /*0880*/  BSSY.RECONVERGENT B1, `(.L_x_10) ;  /* 0x0000116000017945 */ /* 0x000fe20003800200 */
[----:B-1----:R-:W-:-:S04]  /*0890*/  ISETP.GE.U32.AND P0, PT, R21, UR6, PT ;  /* 0x0000000615007c0c */ /* 0x002fc8000bf06070 */
[----:B------:R-:W-:-:S13]  /*08a0*/  ISETP.GE.AND.EX P0, PT, RZ, UR7, PT, P0 ;  /* 0x00000007ff007c0c */ /* 0x000fda000bf06300 */
[----:B------:R-:W-:Y:S05]  /*08b0*/  @P0 BRA `(.L_x_11) ;  /* 0x0000001000480947 */ /* 0x000fea0003800000 */
[----:B------:R-:W1:Y:S01]  /*08c0*/  LDC.64 R8, c[0x3][0x8] ;  /* 0x00c00200ff087b82 */ /* 0x000e620000000a00 */
[----:B------:R-:W-:Y:S02]  /*08d0*/  IMAD R17, R6, UR12, RZ ;  /* 0x0000000c06117c24 */ /* 0x000fe4000f8e02ff */
[----:B------:R-:W-:-:S04]  /*08e0*/  IMAD.WIDE.U32 R14, R10, UR12, RZ ;  /* 0x0000000c0a0e7c25 */ /* 0x000fc8000f8e00ff */
[----:B------:R-:W-:Y:S02]  /*08f0*/  IMAD R17, R10, UR4, R17 ;  /* 0x000000040a117c24 */ /* 0x000fe4000f8e0211 */
[----:B------:R-:W-:Y:S02]  /*0900*/  IMAD R0, R4, R7, RZ ;  /* 0x0000000704007224 */ /* 0x000fe400078e02ff */
[----:B------:R-:W-:Y:S02]  /*0910*/  IMAD.IADD R15, R15, 0x1, R17 ;  /* 0x000000010f0f7824 */ /* 0x000fe400078e0211 */
[-C--:B------:R-:W-:Y:S02]  /*0920*/  IMAD R17, R13, R3.reuse, R0 ;  /* 0x000000030d117224 */ /* 0x080fe400078e0200 */
[----:B------:R-:W-:Y:S02]  /*0930*/  IMAD.MOV.U32 R12, RZ, RZ, R7 ;  /* 0x000000ffff0c7224 */ /* 0x000fe400078e0007 */
[----:B------:R-:W-:-:S04]  /*0940*/  IMAD.WIDE.U32 R14, R7, R3, R14 ;  /* 0x00000003070e7225 */ /* 0x000fc800078e000e */
[----:B------:R-:W-:Y:S02]  /*0950*/  IMAD.MOV.U32 R7, RZ, RZ, R21 ;  /* 0x000000ffff077224 */ /* 0x000fe400078e0015 */
[----:B------:R-:W-:Y:S02]  /*0960*/  IMAD.MOV.U32 R20, RZ, RZ, RZ ;  /* 0x000000ffff147224 */ /* 0x000fe400078e00ff */
[C---:B-1----:R-:W-:Y:S02]  /*0970*/  IMAD R0, R8.reuse, UR4, RZ ;  /* 0x0000000408007c24 */ /* 0x042fe4000f8e02ff */
[----:B------:R-:W-:-:S04]  /*0980*/  IMAD.WIDE.U32 R12, R8, UR12, R12 ;  /* 0x0000000c080c7c25 */ /* 0x000fc8000f8e000c */
[----:B------:R-:W-:-:S04]  /*0990*/  IMAD R9, R9, UR12, R0 ;  /* 0x0000000c09097c24 */ /* 0x000fc8000f8e0200 */
[----:B------:R-:W-:Y:S02]  /*09a0*/  IMAD.IADD R8, R13, 0x1, R9 ;  /* 0x000000010d087824 */ /* 0x000fe400078e0209 */
[----:B------:R-:W-:-:S07]  /*09b0*/  IMAD.IADD R9, R15, 0x1, R17 ;  /* 0x000000010f097824 */ /* 0x000fce00078e0211 */
.L_x_17:
[----:B------:R-:W1:Y:S01]  /*09c0*/  LDC.64 R16, c[0x3][0x30] ;  /* 0x00c00c00ff107b82 */ /* 0x000e620000000a00 */
[----:B------:R-:W2:Y:S01]  /*09d0*/  LDCU.64 UR6, c[0x0][0x388] ;  /* 0x00007100ff0677ac */ /* 0x000ea20008000a00 */
[----:B------:R-:W-:Y:S01]  /*09e0*/  IADD3 R31, P0, PT, R21, R14, RZ ;  /* 0x0000000e151f7210 */ /* 0x000fe20007f1e0ff */
[----:B------:R-:W3:Y:S04]  /*09f0*/  LDCU.64 UR20, c[0x3][0x10] ;  /* 0x00c00200ff1477ac */ /* 0x000ee80008000a00 */
[----:B------:R-:W-:Y:S01]  /*0a00*/  IMAD.X R0, R20, 0x1, R9, P0 ;  /* 0x0000000114007824 */ /* 0x000fe200000e0609 */
[----:B------:R-:W4:Y:S01]  /*0a10*/  LDCU.64 UR22, c[0x3][0xf0] ;  /* 0x00c01e00ff1677ac */ /* 0x000f220008000a00 */
[C---:B--2---:R-:W-:Y:S01]  /*0a20*/  LEA R29, P0, R31.reuse, UR6, 0x3 ;  /* 0x000000061f1d7c11 */ /* 0x044fe2000f8018ff */
[----:B------:R-:W2:Y:S03]  /*0a30*/  LDCU UR6, c[0x0][0x380] ;  /* 0x00007000ff0677ac */ /* 0x000ea60008000800 */
[----:B------:R-:W-:-:S02]  /*0a40*/  LEA.HI.X R31, R31, UR7, R0, 0x3, P0 ;  /* 0x000000071f1f7c11 */ /* 0x000fc400080f1c00 */
[----:B-1----:R-:W-:-:S04]  /*0a50*/  LEA R18, P0, R16, R29, 0x3 ;  /* 0x0000001d10127211 */ /* 0x002fc800078018ff */
[----:B------:R-:W-:-:S05]  /*0a60*/  LEA.HI.X R19, R16, R31, R17, 0x3, P0 ;  /* 0x0000001f10137211 */ /* 0x000fca00000f1c11 */
[----:B------:R-:W4:Y:S01]  /*0a70*/  LDG.E.64 R34, desc[UR14][R18.64] ;  /* 0x0000000e12227981 */ /* 0x000f22000c1e1b00 */
[----:B---3--:R-:W-:Y:S02]  /*0a80*/  IMAD R23, R8, UR20, RZ ;  /* 0x0000001408177c24 */ /* 0x008fe4000f8e02ff */
[----:B------:R-:W-:Y:S01]  /*0a90*/  IMAD.MOV.U32 R16, RZ, RZ, R21 ;  /* 0x000000ffff107224 */ /* 0x000fe200078e0015 */
[----:B--2---:R-:W-:Y:S01]  /*0aa0*/  UIADD3 UR6, UPT, UPT, UR6, -0x2, URZ ;  /* 0xfffffffe06067890 */ /* 0x004fe2000fffe0ff */
[----:B------:R-:W-:Y:S02]  /*0ab0*/  IMAD.MOV.U32 R17, RZ, RZ, R20 ;  /* 0x000000ffff117224 */ /* 0x000fe400078e0014 */
[C---:B------:R-:W-:Y:S01]  /*0ac0*/  IMAD R23, R12.reuse, UR21, R23 ;  /* 0x000000150c177c24 */ /* 0x040fe2000f8e0217 */
[----:B------:R-:W-:Y:S01]  /*0ad0*/  UISETP.GE.U32.AND UP0, UPT, UR6, 0xf, UPT ;  /* 0x0000000f0600788c */ /* 0x000fe2000bf06070 */
[----:B------:R-:W-:-:S04]  /*0ae0*/  IMAD.WIDE.U32 R16, R12, UR20, R16 ;  /* 0x000000140c107c25 */ /* 0x000fc8000f8e0010 */
[----:B------:R-:W-:Y:S02]  /*0af0*/  IMAD.MOV.U32 R28, RZ, RZ, 0x1 ;  /* 0x00000001ff1c7424 */ /* 0x000fe400078e00ff */
[----:B------:R-:W-:Y:S01]  /*0b00*/  IMAD.IADD R33, R17, 0x1, R23 ;  /* 0x0000000111217824 */ /* 0x000fe200078e0217 */
[----:B----4-:R-:W-:Y:S01]  /*0b10*/  DMUL R34, R34, UR22 ;  /* 0x0000001622227c28 */ /* 0x010fe20008000000 */
[----:B------:R-:W-:Y:S10]  /*0b20*/  BRA.U !UP0, `(.L_x_12) ;  /* 0x0000000508ac7547 */ /* 0x000ff4000b800000 */
[----:B------:R-:W-:Y:S02]  /*0b30*/  IMAD.MOV.U32 R32, RZ, RZ, 0x70 ;  /* 0x00000070ff207424 */ /* 0x000fe400078e00ff */
[----:B------:R-:W-:Y:S02]  /*0b40*/  IMAD.MOV.U32 R30, RZ, RZ, 0x130 ;  /* 0x00000130ff1e7424 */ /* 0x000fe400078e00ff */
[----:B------:R-:W-:Y:S02]  /*0b50*/  IMAD.MOV.U32 R28, RZ, RZ, RZ ;  /* 0x000000ffff1c7224 */ /* 0x000fe400078e00ff */
[----:B------:R-:W-:-:S07]  /*0b60*/  IMAD.U32 R0, RZ, RZ, UR13 ;  /* 0x0000000dff007e24 */ /* 0x000fce000f8e00ff */
.L_x_13:
[----:B------:R-:W1:Y:S02]  /*0b70*/  LDC.64 R18, c[0x3][R32+-0x38] ;  /* 0x00fff20020127b82 */ /* 0x000e640000000a00 */
[----:B-1----:R-:W-:-:S04]  /*0b80*/  LEA R26, P0, R18, R29, 0x3 ;  /* 0x0000001d121a7211 */ /* 0x002fc800078018ff */
[----:B------:R-:W-:-:S05]  /*0b90*/  LEA.HI.X R27, R18, R31, R19, 0x3, P0 ;  /* 0x0000001f121b7211 */ /* 0x000fca00000f1c13 */
[----:B------:R-:W2:Y:S01]  /*0ba0*/  LDG.E.64 R24, desc[UR14][R26.64] ;  /* 0x0000000e1a187981 */ /* 0x000ea2000c1e1b00 */
[----:B------:R-:W1:Y:S08]  /*0bb0*/  LDC.64 R20, c[0x3][R32+-0x30] ;  /* 0x00fff40020147b82 */ /* 0x000e700000000a00 */
[----:B------:R-:W2:Y:S01]  /*0bc0*/  LDC.64 R22, c[0x3][R30+-0x38] ;  /* 0x00fff2001e167b82 */ /* 0x000ea20000000a00 */
[----:B-1----:R-:W-:-:S04]  /*0bd0*/  LEA R18, P0, R20, R29, 0x3 ;  /* 0x0000001d14127211 */ /* 0x002fc800078018ff */
[----:B------:R-:W-:-:S03]  /*0be0*/  LEA.HI.X R19, R20, R31, R21, 0x3, P0 ;  /* 0x0000001f14137211 */ /* 0x000fc600000f1c15 */
[----:B------:R-:W1:Y:S03]  /*0bf0*/  LDC.64 R20, c[0x3][R32+-0x28] ;  /* 0x00fff60020147b82 */ /* 0x000e660000000a00 */
[----:B------:R-:W3:Y:S01]  /*0c00*/  LDG.E.64 R18, desc[UR14][R18.64] ;  /* 0x0000000e12127981 */ /* 0x000ee2000c1e1b00 */
[----:B--2---:R-:W-:Y:S01]  /*0c10*/  DFMA R24, R24, R22, R34 ;  /* 0x000000161818722b */ /* 0x004fe20000000022 */
[----:B-1----:R-:W-:-:S04]  /*0c20*/  LEA R22, P0, R20, R29, 0x3 ;  /* 0x0000001d14167211 */ /* 0x002fc800078018ff */
[----:B------:R-:W-:Y:S02]  /*0c30*/  LEA.HI.X R23, R20, R31, R21, 0x3, P0 ;  /* 0x0000001f14177211 */ /* 0x000fe400000f1c15 */
[----:B------:R-:W1:Y:S04]  /*0c40*/  LDC.64 R20, c[0x3][R32+-0x20] ;  /* 0x00fff80020147b82 */ /* 0x000e680000000a00 */
[----:B------:R-:W2:Y:S01]  /*0c50*/  LDG.E.64 R22, desc[UR14][R22.64] ;  /* 0x0000000e16167981 */ /* 0x000ea2000c1e1b00 */
[----:B-1----:R-:W-:-:S04]  /*0c60*/  LEA R26, P0, R20, R29, 0x3 ;  /* 0x0000001d141a7211 */ /* 0x002fc800078018ff */
[----:B------:R-:W-:-:S06]  /*0c70*/  LEA.HI.X R27, R20, R31, R21, 0x3, P0 ;  /* 0x0000001f141b7211 */ /* 0x000fcc00000f1c15 */
[----:B------:R-:W4:Y:S01]  /*0c80*/  LDG.E.64 R26, desc[UR14][R26.64] ;  /* 0x0000000e1a1a7981 */ /* 0x000f22000c1e1b00 */
[----:B------:R-:W3:Y:S08]  /*0c90*/  LDC.64 R34, c[0x3][R30+-0x30] ;  /* 0x00fff4001e227b82 */ /* 0x000ef00000000a00 */
[----:B------:R-:W1:Y:S01]  /*0ca0*/  LDC.64 R20, c[0x3][R32+-0x18] ;  /* 0x00fffa0020147b82 */ /* 0x000e620000000a00 */
[----:B---3--:R-:W-:-:S07]  /*0cb0*/  DFMA R34, R18, R34, R24 ;  /* 0x000000221222722b */ /* 0x008fce0000000018 */
[----:B------:R-:W2:Y:S01]  /*0cc0*/  LDC.64 R24, c[0x3][R30+-0x28] ;  /* 0x00fff6001e187b82 */ /* 0x000ea20000000a00 */
[----:B-1----:R-:W-:-:S04]  /*0cd0*/  LEA R18, P0, R20, R29, 0x3 ;  /* 0x0000001d14127211 */ /* 0x002fc800078018ff */
[----:B------:R-:W-:-:S03]  /*0ce0*/  LEA.HI.X R19, R20, R31, R21, 0x3, P0 ;  /* 0x0000001f14137211 */ /* 0x000fc600000f1c15 */
[----:B------:R-:W1:Y:S03]  /*0cf0*/  LDC.64 R20, c[0x3][R32+-0x10] ;  /* 0x00fffc0020147b82 */ /* 0x000e660000000a00 */
[----:B------:R-:W3:Y:S01]  /*0d00*/  LDG.E.64 R18, desc[UR14][R18.64] ;  /* 0x0000000e12127981 */ /* 0x000ee2000c1e1b00 */
[----:B--2---:R-:W-:-:S04]  /*0d10*/  DFMA R24, R22, R24, R34 ;  /* 0x000000181618722b */ /* 0x004fc80000000022 */
[----:B------:R-:W4:Y:S04]  /*0d20*/  LDC.64 R22, c[0x3][R30+-0x20] ;  /* 0x00fff8001e167b82 */ /* 0x000f280000000a00 */
[----:B----4-:R-:W-:Y:S01]  /*0d30*/  DFMA R24, R26, R22, R24 ;  /* 0x000000161a18722b */ /* 0x010fe20000000018 */
        /* <DEDUP_REMOVED lines=36> */
[----:B-1----:R-:W-:-:S03]  /*0f80*/  LEA R22, P0, R20, R29, 0x3 ;  /* 0x0000001d14167211 */ /* 0x002fc600078018ff */
[----:B------:R-:W1:Y:S01]  /*0f90*/  LDC.64 R24, c[0x3][R32+0x28] ;  /* 0x00c00a0020187b82 */ /* 0x000e620000000a00 */
[----:B------:R-:W-:-:S06]  /*0fa0*/  LEA.HI.X R23, R20, R31, R21, 0x3, P0 ;  /* 0x0000001f14177211 */ /* 0x000fcc00000f1c15 */
[----:B------:R-:W2:Y:S01]  /*0fb0*/  LDG.E.64 R22, desc[UR14][R22.64] ;  /* 0x0000000e16167981 */ /* 0x000ea2000c1e1b00 */
[----:B-1----:R-:W-:-:S04]  /*0fc0*/  LEA R20, P0, R24, R29, 0x3 ;  /* 0x0000001d18147211 */ /* 0x002fc800078018ff */
[----:B------:R-:W-:-:S06]  /*0fd0*/  LEA.HI.X R21, R24, R31, R25, 0x3, P0 ;  /* 0x0000001f18157211 */ /* 0x000fcc00000f1c19 */
[----:B------:R-:W4:Y:S01]  /*0fe0*/  LDG.E.64 R20, desc[UR14][R20.64] ;  /* 0x0000000e14147981 */ /* 0x000f22000c1e1b00 */
[----:B------:R-:W3:Y:S02]  /*0ff0*/  LDC.64 R24, c[0x3][R30+0x18] ;  /* 0x00c006001e187b82 */ /* 0x000ee40000000a00 */
[----:B---3--:R-:W-:-:S06]  /*1000*/  DFMA R24, R18, R24, R26 ;  /* 0x000000181218722b */ /* 0x008fcc000000001a */
[----:B------:R-:W2:Y:S08]  /*1010*/  LDC.64 R26, c[0x3][R30+0x20] ;  /* 0x00c008001e1a7b82 */ /* 0x000eb00000000a00 */
[----:B------:R-:W4:Y:S01]  /*1020*/  LDC.64 R18, c[0x3][R30+0x28] ;  /* 0x00c00a001e127b82 */ /* 0x000f220000000a00 */
[----:B--2---:R-:W-:-:S07]  /*1030*/  DFMA R26, R22, R26, R24 ;  /* 0x0000001a161a722b */ /* 0x004fce0000000018 */
[----:B------:R-:W1:Y:S01]  /*1040*/  LDC.64 R24, c[0x3][R32+0x30] ;  /* 0x00c00c0020187b82 */ /* 0x000e620000000a00 */
[----:B----4-:R-:W-:Y:S01]  /*1050*/  DFMA R18, R20, R18, R26 ;  /* 0x000000121412722b */ /* 0x010fe2000000001a */
[----:B-1----:R-:W-:-:S06]  /*1060*/  LEA R34, P0, R24, R29, 0x3 ;  /* 0x0000001d18227211 */ /* 0x002fcc00078018ff */
[----:B------:R-:W1:Y:S01]  /*1070*/  LDC.64 R26, c[0x3][R32+0x38] ;  /* 0x00c00e00201a7b82 */ /* 0x000e620000000a00 */
[----:B------:R-:W-:-:S07]  /*1080*/  LEA.HI.X R35, R24, R31, R25, 0x3, P0 ;  /* 0x0000001f18237211 */ /* 0x000fce00000f1c19 */
[----:B------:R-:W2:Y:S01]  /*1090*/  LDC.64 R20, c[0x3][R32+0x40] ;  /* 0x00c0100020147b82 */ /* 0x000ea20000000a00 */
[----:B------:R-:W3:Y:S01]  /*10a0*/  LDG.E.64 R22, desc[UR14][R34.64] ;  /* 0x0000000e22167981 */ /* 0x000ee2000c1e1b00 */
[----:B-1----:R-:W-:-:S04]  /*10b0*/  LEA R24, P0, R26, R29, 0x3 ;  /* 0x0000001d1a187211 */ /* 0x002fc800078018ff */
[----:B------:R-:W-:Y:S02]  /*10c0*/  LEA.HI.X R25, R26, R31, R27, 0x3, P0 ;  /* 0x0000001f1a197211 */ /* 0x000fe400000f1c1b */
[----:B--2---:R-:W-:-:S04]  /*10d0*/  LEA R26, P0, R20, R29, 0x3 ;  /* 0x0000001d141a7211 */ /* 0x004fc800078018ff */
[----:B------:R-:W2:Y:S01]  /*10e0*/  LDG.E.64 R24, desc[UR14][R24.64] ;  /* 0x0000000e18187981 */ /* 0x000ea2000c1e1b00 */
[----:B------:R-:W-:-:S06]  /*10f0*/  LEA.HI.X R27, R20, R31, R21, 0x3, P0 ;  /* 0x0000001f141b7211 */ /* 0x000fcc00000f1c15 */
[----:B------:R-:W4:Y:S01]  /*1100*/  LDG.E.64 R26, desc[UR14][R26.64] ;  /* 0x0000000e1a1a7981 */ /* 0x000f22000c1e1b00 */
[----:B------:R-:W3:Y:S01]  /*1110*/  LDC.64 R20, c[0x3][R30+0x30] ;  /* 0x00c00c001e147b82 */ /* 0x000ee20000000a00 */
[----:B------:R-:W-:-:S05]  /*1120*/  VIADD R0, R0, 0x10 ;  /* 0x0000001000007836 */ /* 0x000fca0000000000 */
[----:B------:R-:W-:Y:S01]  /*1130*/  ISETP.NE.AND P0, PT, R0, RZ, PT ;  /* 0x000000ff0000720c */ /* 0x000fe20003f05270 */
[----:B------:R-:W-:Y:S02]  /*1140*/  VIADD R28, R28, 0x10 ;  /* 0x000000101c1c7836 */ /* 0x000fe40000000000 */
[----:B------:R-:W-:Y:S01]  /*1150*/  VIADD R32, R32, 0x80 ;  /* 0x0000008020207836 */ /* 0x000fe20000000000 */
[----:B---3--:R-:W-:Y:S01]  /*1160*/  DFMA R22, R22, R20, R18 ;  /* 0x000000141616722b */ /* 0x008fe20000000012 */
[----:B------:R-:W2:Y:S08]  /*1170*/  LDC.64 R20, c[0x3][R30+0x38] ;  /* 0x00c00e001e147b82 */ /* 0x000eb00000000a00 */
[----:B------:R1:W4:Y:S01]  /*1180*/  LDC.64 R18, c[0x3][R30+0x40] ;  /* 0x00c010001e127b82 */ /* 0x0003220000000a00 */
[----:B--2---:R-:W-:Y:S01]  /*1190*/  DFMA R20, R24, R20, R22 ;  /* 0x000000141814722b */ /* 0x004fe20000000016 */
[----:B-1----:R-:W-:-:S07]  /*11a0*/  VIADD R30, R30, 0x80 ;  /* 0x000000801e1e7836 */ /* 0x002fce0000000000 */
[----:B----4-:R-:W-:Y:S01]  /*11b0*/  DFMA R34, R26, R18, R20 ;  /* 0x000000121a22722b */ /* 0x010fe20000000014 */
[----:B------:R-:W-:Y:S10]  /*11c0*/  @P0 BRA `(.L_x_13) ;  /* 0xfffffff800680947 */ /* 0x000ff4000383ffff */
[----:B------:R-:W-:-:S07]  /*11d0*/  VIADD R28, R28, 0x1 ;  /* 0x000000011c1c7836 */ /* 0x000fce0000000000 */
.L_x_12:
[----:B------:R-:W-:-:S09]  /*11e0*/  ULOP3.LUT UP0, URZ, UR9, 0xf, URZ, 0xc0, !UPT ;  /* 0x0000000f09ff7892 */ /* 0x000fd2000f80c0ff */
[----:B------:R-:W-:Y:S05]  /*11f0*/  BRA.U !UP0, `(.L_x_14) ;  /* 0x0000000508cc7547 */ /* 0x000fea000b800000 */
[----:B------:R-:W-:Y:S01]  /*1200*/  ULOP3.LUT UP0, URZ, UR18, 0x7, URZ, 0xc0, !UPT ;  /* 0x0000000712ff7892 */ /* 0x000fe2000f80c0ff */
[----:B------:R-:W-:Y:S10]  /*1210*/  BRA.U !UP1, `(.L_x_15) ;  /* 0x0000000109c87547 */ /* 0x000ff4000b800000 */
[----:B------:R-:W-:-:S04]  /*1220*/  IMAD.SHL.U32 R0, R28, 0x8, RZ ;  /* 0x000000081c007824 */ /* 0x000fc800078e00ff */
[----:B------:R-:W1:Y:S08]  /*1230*/  LDC.64 R18, c[0x3][R0+0x30] ;  /* 0x00c00c0000127b82 */ /* 0x000e700000000a00 */
[----:B------:R-:W2:Y:S01]  /*1240*/  LDC.64 R24, c[0x3][R0+0x38] ;  /* 0x00c00e0000187b82 */ /* 0x000ea20000000a00 */
[----:B-1----:R-:W-:-:S04]  /*1250*/  LEA R20, P0, R18, R29, 0x3 ;  /* 0x0000001d12147211 */ /* 0x002fc800078018ff */
[----:B------:R-:W-:-:S06]  /*1260*/  LEA.HI.X R21, R18, R31, R19, 0x3, P0 ;  /* 0x0000001f12157211 */ /* 0x000fcc00000f1c13 */
[----:B------:R-:W3:Y:S01]  /*1270*/  LDG.E.64 R20, desc[UR14][R20.64] ;  /* 0x0000000e14147981 */ /* 0x000ee2000c1e1b00 */
[C---:B--2---:R-:W-:Y:S01]  /*1280*/  LEA R18, P0, R24.reuse, R29, 0x3 ;  /* 0x0000001d18127211 */ /* 0x044fe200078018ff */
[----:B------:R-:W1:Y:S03]  /*1290*/  LDC.64 R22, c[0x3][R0+0x40] ;  /* 0x00c0100000167b82 */ /* 0x000e660000000a00 */
[----:B------:R-:W-:-:S06]  /*12a0*/  LEA.HI.X R19, R24, R31, R25, 0x3, P0 ;  /* 0x0000001f18137211 */ /* 0x000fcc00000f1c19 */
[----:B------:R-:W2:Y:S01]  /*12b0*/  LDG.E.64 R18, desc[UR14][R18.64] ;  /* 0x0000000e12127981 */ /* 0x000ea2000c1e1b00 */
[----:B------:R-:W4:Y:S01]  /*12c0*/  LDC.64 R26, c[0x3][R0+0x48] ;  /* 0x00c01200001a7b82 */ /* 0x000f220000000a00 */
[----:B-1----:R-:W-:-:S04]  /*12d0*/  LEA R24, P0, R22, R29, 0x3 ;  /* 0x0000001d16187211 */ /* 0x002fc800078018ff */
[----:B------:R-:W-:-:S06]  /*12e0*/  LEA.HI.X R25, R22, R31, R23, 0x3, P0 ;  /* 0x0000001f16197211 */ /* 0x000fcc00000f1c17 */
[----:B------:R-:W5:Y:S01]  /*12f0*/  LDG.E.64 R24, desc[UR14][R24.64] ;  /* 0x0000000e18187981 */ /* 0x000f62000c1e1b00 */
[----:B----4-:R-:W-:-:S04]  /*1300*/  LEA R22, P0, R26, R29, 0x3 ;  /* 0x0000001d1a167211 */ /* 0x010fc800078018ff */
[----:B------:R-:W-:-:S06]  /*1310*/  LEA.HI.X R23, R26, R31, R27, 0x3, P0 ;  /* 0x0000001f1a177211 */ /* 0x000fcc00000f1c1b */
[----:B------:R-:W4:Y:S01]  /*1320*/  LDG.E.64 R22, desc[UR14][R22.64] ;  /* 0x0000000e16167981 */ /* 0x000f22000c1e1b00 */
[----:B------:R-:W3:Y:S02]  /*1330*/  LDC.64 R26, c[0x3][R0+0xf0] ;  /* 0x00c03c00001a7b82 */ /* 0x000ee40000000a00 */
[----:B---3--:R-:W-:-:S06]  /*1340*/  DFMA R20, R20, R26, R34 ;  /* 0x0000001a1414722b */ /* 0x008fcc0000000022 */
[----:B------:R-:W2:Y:S08]  /*1350*/  LDC.64 R26, c[0x3][R0+0xf8] ;  /* 0x00c03e00001a7b82 */ /* 0x000eb00000000a00 */
[----:B------:R-:W4:Y:S01]  /*1360*/  LDC.64 R34, c[0x3][R0+0x108] ;  /* 0x00c0420000227b82 */ /* 0x000f220000000a00 */
[----:B--2---:R-:W-:-:S07]  /*1370*/  DFMA R26, R18, R26, R20 ;  /* 0x0000001a121a722b */ /* 0x004fce0000000014 */
[----:B------:R-:W5:Y:S08]  /*1380*/  LDC.64 R18, c[0x3][R0+0x100] ;  /* 0x00c0400000127b82 */ /* 0x000f700000000a00 */
[----:B------:R-:W1:Y:S01]  /*1390*/  LDC.64 R20, c[0x3][R0+0x50] ;  /* 0x00c0140000147b82 */ /* 0x000e620000000a00 */
[----:B-----5:R-:W-:-:S07]  /*13a0*/  DFMA R24, R24, R18, R26 ;  /* 0x000000121818722b */ /* 0x020fce000000001a */
[----:B------:R-:W2:Y:S01]  /*13b0*/  LDC.64 R18, c[0x3][R0+0x58] ;  /* 0x00c0160000127b82 */ /* 0x000ea20000000a00 */
[----:B-1----:R-:W-:-:S04]  /*13c0*/  LEA R26, P0, R20, R29, 0x3 ;  /* 0x0000001d141a7211 */ /* 0x002fc800078018ff */
[----:B------:R-:W-:-:S03]  /*13d0*/  LEA.HI.X R27, R20, R31, R21, 0x3, P0 ;  /* 0x0000001f141b7211 */ /* 0x000fc600000f1c15 */
[----:B------:R-:W1:Y:S03]  /*13e0*/  LDC.64 R20, c[0x3][R0+0x60] ;  /* 0x00c0180000147b82 */ /* 0x000e660000000a00 */
[----:B------:R-:W3:Y:S01]  /*13f0*/  LDG.E.64 R26, desc[UR14][R26.64] ;  /* 0x0000000e1a1a7981 */ /* 0x000ee2000c1e1b00 */
[----:B----4-:R-:W-:-:S04]  /*1400*/  DFMA R34, R22, R34, R24 ;  /* 0x000000221622722b */ /* 0x010fc80000000018 */
[----:B------:R-:W4:Y:S01]  /*1410*/  LDC.64 R22, c[0x3][R0+0x68] ;  /* 0x00c01a0000167b82 */ /* 0x000f220000000a00 */
[----:B--2---:R-:W-:-:S04]  /*1420*/  LEA R24, P0, R18, R29, 0x3 ;  /* 0x0000001d12187211 */ /* 0x004fc800078018ff */
[----:B------:R-:W-:-:S06]  /*1430*/  LEA.HI.X R25, R18, R31, R19, 0x3, P0 ;  /* 0x0000001f12197211 */ /* 0x000fcc00000f1c13 */
[----:B------:R-:W2:Y:S01]  /*1440*/  LDG.E.64 R24, desc[UR14][R24.64] ;  /* 0x0000000e18187981 */ /* 0x000ea2000c1e1b00 */
[----:B-1----:R-:W-:-:S04]  /*1450*/  LEA R18, P0, R20, R29, 0x3 ;  /* 0x0000001d14127211 */ /* 0x002fc800078018ff */
[----:B------:R-:W-:Y:S02]  /*1460*/  LEA.HI.X R19, R20, R31, R21, 0x3, P0 ;  /* 0x0000001f14137211 */ /* 0x000fe400000f1c15 */
[----:B----4-:R-:W-:-:S04]  /*1470*/  LEA R20, P0, R22, R29, 0x3 ;  /* 0x0000001d16147211 */ /* 0x010fc800078018ff */
[----:B------:R-:W4:Y:S01]  /*1480*/  LDG.E.64 R18, desc[UR14][R18.64] ;  /* 0x0000000e12127981 */ /* 0x000f22000c1e1b00 */
[----:B------:R-:W-:-:S06]  /*1490*/  LEA.HI.X R21, R22, R31, R23, 0x3, P0 ;  /* 0x0000001f16157211 */ /* 0x000fcc00000f1c17 */
[----:B------:R-:W5:Y:S01]  /*14a0*/  LDG.E.64 R20, desc[UR14][R20.64] ;  /* 0x0000000e14147981 */ /* 0x000f62000c1e1b00 */
[----:B------:R-:W3:Y:S08]  /*14b0*/  LDC.64 R22, c[0x3][R0+0x110] ;  /* 0x00c0440000167b82 */ /* 0x000ef00000000a00 */
[----:B------:R-:W5:Y:S01]  /*14c0*/  LDC.64 R36, c[0x3][R0+0x128] ;  /* 0x00c04a0000247b82 */ /* 0x000f620000000a00 */
[----:B------:R-:W-:Y:S01]  /*14d0*/  VIADD R28, R28, 0x8 ;  /* 0x000000081c1c7836 */ /* 0x000fe20000000000 */
[----:B---3--:R-:W-:-:S06]  /*14e0*/  DFMA R34, R26, R22, R34 ;  /* 0x000000161a22722b */ /* 0x008fcc0000000022 */
[----:B------:R-:W2:Y:S08]  /*14f0*/  LDC.64 R26, c[0x3][R0+0x118] ;  /* 0x00c04600001a7b82 */ /* 0x000eb00000000a00 */
[----:B------:R-:W4:Y:S01]  /*1500*/  LDC.64 R22, c[0x3][R0+0x120] ;  /* 0x00c0480000167b82 */ /* 0x000f220000000a00 */
[----:B--2---:R-:W-:-:S08]  /*1510*/  DFMA R24, R24, R26, R34 ;  /* 0x0000001a1818722b */ /* 0x004fd00000000022 */
[----:B----4-:R-:W-:-:S08]  /*1520*/  DFMA R22, R18, R22, R24 ;  /* 0x000000161216722b */ /* 0x010fd00000000018 */
[----:B-----5:R-:W-:-:S11]  /*1530*/  DFMA R34, R20, R36, R22 ;  /* 0x000000241422722b */ /* 0x020fd60000000016 */
.L_x_15:
[----:B------:R-:W-:Y:S05]  /*1540*/  BRA.U !UP0, `(.L_x_14) ;  /* 0x0000000108f87547 */ /* 0x000fea000b800000 */
[----:B------:R-:W-:Y:S01]  /*1550*/  UISETP.NE.AND UP0, UPT, UR11, URZ, UPT ;  /* 0x000000ff0b00728c */ /* 0x000fe2000bf05270 */
[----:B------:R-:W-:Y:S10]  /*1560*/  BRA.U !UP2, `(.L_x_16) ;  /* 0x000000010a687547 */ /* 0x000ff4000b800000 */
[----:B------:R-:W-:-:S04]  /*1570*/  IMAD.SHL.U32 R0, R28, 0x8, RZ ;  /* 0x000000081c007824 */ /* 0x000fc800078e00ff */
[----:B------:R-:W1:Y:S08]  /*1580*/  LDC.64 R20, c[0x3][R0+0x30] ;  /* 0x00c00c0000147b82 */ /* 0x000e700000000a00 */
[----:B------:R-:W2:Y:S01]  /*1590*/  LDC.64 R18, c[0x3][R0+0x38] ;  /* 0x00c00e0000127b82 */ /* 0x000ea20000000a00 */
[----:B-1----:R-:W-:-:S04]  /*15a0*/  LEA R36, P0, R20, R29, 0x3 ;  /* 0x0000001d14247211 */ /* 0x002fc800078018ff */
[----:B------:R-:W-:-:S03]  /*15b0*/  LEA.HI.X R37, R20, R31, R21, 0x3, P0 ;  /* 0x0000001f14257211 */ /* 0x000fc600000f1c15 */
[----:B------:R-:W1:Y:S03]  /*15c0*/  LDC.64 R20, c[0x3][R0+0x40] ;  /* 0x00c0100000147b82 */ /* 0x000e660000000a00 */
[----:B------:R-:W3:Y:S01]  /*15d0*/  LDG.E.64 R36, desc[UR14][R36.64] ;  /* 0x0000000e24247981 */ /* 0x000ee2000c1e1b00 */
[----:B--2---:R-:W-:-:S04]  /*15e0*/  LEA R22, P0, R18, R29, 0x3 ;  /* 0x0000001d12167211 */ /* 0x004fc800078018ff */
[----:B------:R-:W2:Y:S01]  /*15f0*/  LDC.64 R24, c[0x3][R0+0x48] ;  /* 0x00c0120000187b82 */ /* 0x000ea20000000a00 */
[----:B------:R-:W-:-:S06]  /*1600*/  LEA.HI.X R23, R18, R31, R19, 0x3, P0 ;  /* 0x0000001f12177211 */ /* 0x000fcc00000f1c13 */
[----:B------:R-:W4:Y:S01]  /*1610*/  LDG.E.64 R22, desc[UR14][R22.64] ;  /* 0x0000000e16167981 */ /* 0x000f22000c1e1b00 */
[----:B-1----:R-:W-:-:S04]  /*1620*/  LEA R18, P0, R20, R29, 0x3 ;  /* 0x0000001d14127211 */ /* 0x002fc800078018ff */
[----:B------:R-:W-:Y:S02]  /*1630*/  LEA.HI.X R19, R20, R31, R21, 0x3, P0 ;  /* 0x0000001f14137211 */ /* 0x000fe400000f1c15 */
[----:B--2---:R-:W-:-:S04]  /*1640*/  LEA R20, P0, R24, R29, 0x3 ;  /* 0x0000001d18147211 */ /* 0x004fc800078018ff */
[----:B------:R-:W2:Y:S01]  /*1650*/  LDG.E.64 R18, desc[UR14][R18.64] ;  /* 0x0000000e12127981 */ /* 0x000ea2000c1e1b00 */
[----:B------:R-:W-:-:S06]  /*1660*/  LEA.HI.X R21, R24, R31, R25, 0x3, P0 ;  /* 0x0000001f18157211 */ /* 0x000fcc00000f1c19 */
[----:B------:R-:W5:Y:S01]  /*1670*/  LDG.E.64 R20, desc[UR14][R20.64] ;  /* 0x0000000e14147981 */ /* 0x000f62000c1e1b00 */
[----:B------:R-:W3:Y:S08]  /*1680*/  LDC.64 R24, c[0x3][R0+0xf0] ;  /* 0x00c03c0000187b82 */ /* 0x000ef00000000a00 */
[----:B------:R-:W4:Y:S01]  /*1690*/  LDC.64 R26, c[0x3][R0+0xf8] ;  /* 0x00c03e00001a7b82 */ /* 0x000f220000000a00 */
[----:B------:R-:W-:Y:S01]  /*16a0*/  VIADD R28, R28, 0x4 ;  /* 0x000000041c1c7836 */ /* 0x000fe20000000000 */
[----:B---3--:R-:W-:-:S06]  /*16b0*/  DFMA R36, R36, R24, R34 ;  /* 0x000000182424722b */ /* 0x008fcc0000000022 */
[----:B------:R-:W2:Y:S08]  /*16c0*/  LDC.64 R24, c[0x3][R0+0x100] ;  /* 0x00c0400000187b82 */ /* 0x000eb00000000a00 */
[----:B------:R-:W5:Y:S01]  /*16d0*/  LDC.64 R34, c[0x3][R0+0x108] ;  /* 0x00c0420000227b82 */ /* 0x000f620000000a00 */
[----:B----4-:R-:W-:-:S08]  /*16e0*/  DFMA R22, R22, R26, R36 ;  /* 0x0000001a1616722b */ /* 0x010fd00000000024 */
[----:B--2---:R-:W-:-:S08]  /*16f0*/  DFMA R22, R18, R24, R22 ;  /* 0x000000181216722b */ /* 0x004fd00000000016 */
[----:B-----5:R-:W-:-:S11]  /*1700*/  DFMA R34, R20, R34, R22 ;  /* 0x000000221422722b */ /* 0x020fd60000000016 */
.L_x_16:
[----:B------:R-:W-:Y:S05]  /*1710*/  BRA.U !UP0, `(.L_x_14) ;  /* 0x0000000108847547 */ /* 0x000fea000b800000 */
[----:B------:R-:W-:-:S13]  /*1720*/  R2UR UR6, R28 ;  /* 0x000000001c0672ca */ /* 0x000fda00000e0000 */
[----:B------:R-:W-:-:S12]  /*1730*/  USHF.L.U32 UR6, UR6, 0x3, URZ ;  /* 0x0000000306067899 */ /* 0x000fd800080006ff */
[----:B------:R-:W1:Y:S02]  /*1740*/  LDCU.64 UR20, c[0x3][UR6+0x30] ;  /* 0x00c00600061477ac */ /* 0x000e640008000a00 */
[----:B-1----:R-:W-:Y:S02]  /*1750*/  IMAD.U32 R18, RZ, RZ, UR20 ;  /* 0x00000014ff127e24 */ /* 0x002fe4000f8e00ff */
[----:B------:R-:W-:Y:S02]  /*1760*/  IMAD.U32 R0, RZ, RZ, UR20 ;  /* 0x00000014ff007e24 */ /* 0x000fe4000f8e00ff */
[----:B------:R-:W-:Y:S01]  /*1770*/  IMAD.U32 R19, RZ, RZ, UR21 ;  /* 0x00000015ff137e24 */ /* 0x000fe2000f8e00ff */
[----:B------:R-:W-:-:S04]  /*1780*/  LEA R18, P0, R18, R29, 0x3 ;  /* 0x0000001d12127211 */ /* 0x000fc800078018ff */
[----:B------:R-:W-:-:S06]  /*1790*/  LEA.HI.X R19, R0, R31, R19, 0x3, P0 ;  /* 0x0000001f00137211 */ /* 0x000fcc00000f1c13 */
[----:B------:R-:W2:Y:S01]  /*17a0*/  LDG.E.64 R18, desc[UR14][R18.64] ;  /* 0x0000000e12127981 */ /* 0x000ea2000c1e1b00 */
[----:B------:R-:W2:Y:S01]  /*17b0*/  LDCU.64 UR20, c[0x3][UR6+0xf0] ;  /* 0x00c01e00061477ac */ /* 0x000ea20008000a00 */
[----:B------:R-:W-:Y:S01]  /*17c0*/  UISETP.NE.AND UP0, UPT, UR11, 0x1, UPT ;  /* 0x000000010b00788c */ /* 0x000fe2000bf05270 */
[----:B--2---:R-:W-:-:S08]  /*17d0*/  DFMA R34, R18, UR20, R34 ;  /* 0x0000001412227c2b */ /* 0x004fd00008000022 */
[----:B------:R-:W-:Y:S05]  /*17e0*/  BRA.U !UP0, `(.L_x_14) ;  /* 0x0000000108507547 */ /* 0x000fea000b800000 */
[----:B------:R-:W-:Y:S01]  /*17f0*/  UISETP.NE.AND UP0, UPT, UR11, 0x2, UPT ;  /* 0x000000020b00788c */ /* 0x000fe2000bf05270 */
[----:B------:R-:W1:Y:S05]  /*1800*/  LDCU.64 UR20, c[0x3][UR6+0x38] ;  /* 0x00c00700061477ac */ /* 0x000e6a0008000a00 */
[----:B------:R-:W-:-:S05]  /*1810*/  PLOP3.LUT P0, PT, PT, PT, UP0, 0x80, 0x8 ;  /* 0x000000000008781c */ /* 0x000fca0003f0f008 */
[----:B------:R-:W2:Y:S01]  /*1820*/  @UP0 LDCU.64 UR22, c[0x3][UR6+0x40] ;  /* 0x00c00800061607ac */ /* 0x000ea20008000a00 */
[----:B-1----:R-:W-:Y:S02]  /*1830*/  IMAD.U32 R18, RZ, RZ, UR20 ;  /* 0x00000014ff127e24 */ /* 0x002fe4000f8e00ff */
[----:B------:R-:W-:Y:S02]  /*1840*/  IMAD.U32 R0, RZ, RZ, UR20 ;  /* 0x00000014ff007e24 */ /* 0x000fe4000f8e00ff */
[----:B------:R-:W-:Y:S01]  /*1850*/  IMAD.U32 R19, RZ, RZ, UR21 ;  /* 0x00000015ff137e24 */ /* 0x000fe2000f8e00ff */
[----:B------:R-:W-:Y:S01]  /*1860*/  LEA R18, P1, R18, R29, 0x3 ;  /* 0x0000001d12127211 */ /* 0x000fe200078218ff */
[----:B--2---:R-:W-:-:S03]  /*1870*/  IMAD.U32 R20, RZ, RZ, UR22 ;  /* 0x00000016ff147e24 */ /* 0x004fc6000f8e00ff */
[----:B------:R-:W-:Y:S01]  /*1880*/  LEA.HI.X R19, R0, R31, R19, 0x3, P1 ;  /* 0x0000001f00137211 */ /* 0x000fe200008f1c13 */
[----:B------:R-:W-:Y:S02]  /*1890*/  IMAD.U32 R0, RZ, RZ, UR22 ;  /* 0x00000016ff007e24 */ /* 0x000fe4000f8e00ff */
[----:B------:R-:W-:Y:S01]  /*18a0*/  IMAD.U32 R21, RZ, RZ, UR23 ;  /* 0x00000017ff157e24 */ /* 0x000fe2000f8e00ff */
[----:B------:R-:W-:Y:S02]  /*18b0*/  @P0 LEA R20, P1, R20, R29, 0x3 ;  /* 0x0000001d14140211 */ /* 0x000fe400078218ff */
[----:B------:R-:W2:Y:S02]  /*18c0*/  LDG.E.64 R18, desc[UR14][R18.64] ;  /* 0x0000000e12127981 */ /* 0x000ea4000c1e1b00 */
[----:B------:R-:W-:-:S06]  /*18d0*/  @P0 LEA.HI.X R21, R0, R31, R21, 0x3, P1 ;  /* 0x0000001f00150211 */ /* 0x000fcc00008f1c15 */
[----:B------:R-:W3:Y:S01]  /*18e0*/  @P0 LDG.E.64 R20, desc[UR14][R20.64] ;  /* 0x0000000e14140981 */ /* 0x000ee2000c1e1b00 */
[----:B------:R-:W2:Y:S01]  /*18f0*/  LDCU.64 UR20, c[0x3][UR6+0xf8] ;  /* 0x00c01f00061477ac */ /* 0x000ea20008000a00 */
[----:B------:R-:W3:Y:S01]  /*1900*/  @UP0 LDCU.64 UR6, c[0x3][UR6+0x100] ;  /* 0x00c02000060607ac */ /* 0x000ee20008000a00 */
[----:B--2---:R-:W-:-:S08]  /*1910*/  DFMA R34, R18, UR20, R34 ;  /* 0x0000001412227c2b */ /* 0x004fd00008000022 */
[----:B---3--:R-:W-:-:S11]  /*1920*/  @P0 DFMA R34, R20, UR6, R34 ;  /* 0x0000000614220c2b */ /* 0x008fd60008000022 */
.L_x_14:
[----:B------:R-:W1:Y:S01]  /*1930*/  LDCU.64 UR6, c[0x0][0x390] ;  /* 0x00007200ff0677ac */ /* 0x000e620008000a00 */
[----:B------:R-:W-:Y:S01]  /*1940*/  VIADD R21, R7, UR16 ;  /* 0x0000001007157c36 */ /* 0x000fe20008000000 */
[----:B------:R-:W2:Y:S03]  /*1950*/  LDCU.64 UR20, c[0x0][0x3a8] ;  /* 0x00007500ff1477ac */ /* 0x000ea60008000a00 */
[--C-:B------:R-:W-:Y:S01]  /*1960*/  IMAD.MOV.U32 R7, RZ, RZ, R21.reuse ;  /* 0x000000ffff077224 */ /* 0x100fe200078e0015 */
[----:B------:R-:W-:Y:S02]  /*1970*/  SHF.R.S32.HI R20, RZ, 0x1f, R21 ;  /* 0x0000001fff147819 */ /* 0x000fe40000011415 */
[----:B-1----:R-:W-:-:S04]  /*1980*/  LEA R18, P0, R16, UR6, 0x3 ;  /* 0x0000000610127c11 */ /* 0x002fc8000f8018ff */
[----:B------:R-:W-:Y:S02]  /*1990*/  LEA.HI.X R19, R16, UR7, R33, 0x3, P0 ;  /* 0x0000000710137c11 */ /* 0x000fe400080f1c21 */
[----:B--2---:R-:W-:-:S03]  /*19a0*/  ISETP.GE.U32.AND P0, PT, R21, UR20, PT ;  /* 0x0000001415007c0c */ /* 0x004fc6000bf06070 */
[----:B------:R1:W-:Y:S01]  /*19b0*/  STG.E.64 desc[UR14][R18.64], R34 ;  /* 0x0000002212007986 */ /* 0x0003e2000c101b0e */
[----:B------:R-:W-:-:S13]  /*19c0*/  ISETP.GE.AND.EX P0, PT, R20, UR21, PT, P0 ;  /* 0x0000001514007c0c */ /* 0x000fda000bf06300 */
[----:B-1----:R-:W-:Y:S05]  /*19d0*/  @!P0 BRA `(.L_x_17) ;  /* 0xffffffec00f88947 */ /* 0x002fea000383ffff */
.L_x_11:
[----:B0-----:R-:W-:Y:S05]  /*19e0*/  BSYNC.RECONVERGENT B1 ;  /* 0x0000000000017941 */ /* 0x001fea0003800200 */
.L_x_10:
[----:B------:R-:W0:Y:S01]  /*19f0*/  LDCU.64 UR6, c[0x0][0x3a0] ;  /* 0x00007400ff0677ac */ /* 0x000e220008000a00 */
[----:B------:R-:W-:-:S04]  /*1a00*/  VIADD R7, R5, UR5 ;  /* 0x0000000505077c36 */ /* 0x000fc80008000000 */
[--C-:B------:R-:W-:Y:S01]  /*1a10*/  IMAD.MOV.U32 R5, RZ, RZ, R7.reuse ;  /* 0x000000ffff057224 */ /* 0x100fe200078e0007 */
[----:B------:R-:W-:Y:S02]  /*1a20*/  SHF.R.S32.HI R13, RZ, 0x1f, R7 ;  /* 0x0000001fff0d7819 */ /* 0x000fe40000011407 */
[----:B0-----:R-:W-:-:S04]  /*1a30*/  ISETP.GE.U32.AND P0, PT, R7, UR6, PT ;  /* 0x0000000607007c0c */ /* 0x001fc8000bf06070 */
[----:B------:R-:W-:-:S13]  /*1a40*/  ISETP.GE.AND.EX P0, PT, R13, UR7, PT, P0 ;  /* 0x000000070d007c0c */ /* 0x000fda000bf06300 */
[----:B------:R-:W-:Y:S05]  /*1a50*/  @!P0 BRA `(.L_x_18) ;  /* 0xffffffec00808947 */ /* 0x000fea000383ffff */
.L_x_9:
[----:B0-----:R-:W-:Y:S05]  /*1a60*/  BSYNC.RECONVERGENT B0 ;  /* 0x0000000000007941 */ /* 0x001fea0003800200 */
.L_x_8:
[----:B------:R-:W0:Y:S01]  /*1a70*/  LDCU.64 UR6, c[0x0][0x398] ;  /* 0x00007300ff0677ac */ /* 0x000e220008000a00 */
[----:B------:R-:W-:-:S04]  /*1a80*/  UIADD3 UR12, UPT, UPT, UR17, UR8, URZ ;  /* 0x00000008110c7290 */ /* 0x000fc8000fffe0ff */
[----:B------:R-:W-:-:S03]  /*1a90*/  USHF.R.S32.HI UR4, URZ, 0x1f, UR12 ;  /* 0x0000001fff047899 */ /* 0x000fc6000801140c */
[----:B------:R-:W-:Y:S01]  /*1aa0*/  UMOV UR8, UR12 ;  /* 0x0000000c00087c82 */ /* 0x000fe20008000000 */
[----:B0-----:R-:W-:-:S04]  /*1ab0*/  UISETP.GE.U32.AND UP0, UPT, UR12, UR6, UPT ;  /* 0x000000060c00728c */ /* 0x001fc8000bf06070 */
[----:B------:R-:W-:-:S09]  /*1ac0*/  UISETP.GE.AND.EX UP0, UPT, UR4, UR7, UPT, UP0 ;  /* 0x000000070400728c */ /* 0x000fd2000bf06300 */
[----:B------:R-:W-:Y:S05]  /*1ad0*/  BRA.U !UP0, `(.L_x_19) ;  /* 0xffffffed08187547 */ /* 0x000fea000b83ffff */
[----:B------:R-:W-:Y:S05]  /*1ae0*/  EXIT ;  /* 0x000000000000794d */ /* 0x000fea0003800000 */
.L_x_20:
[----:B------:R-:W-:-:S00]  /*1af0*/  BRA `(.L_x_20) ;  /* 0xfffffffc00fc7947 */ /* 0x000fc0000383ffff */
[----:B------:R-:W-:-:S00]  /*1b00*/  NOP ;  /* 0x0000000000007918 */ /* 0x000fc00000000000 */
[----:B------:R-:W-:-:S00]  /*1b10*/  NOP ;  /* 0x0000000000007918 */ /* 0x000fc00000000000 */
[----:B------:R-:W-:-:S00]  /*1b20*/  NOP ;  /* 0x0000000000007918 */ /* 0x000fc00000000000 */
[----:B------:R-:W-:-:S00]  /*1b30*/  NOP ;  /* 0x0000000000007918 */ /* 0x000fc00000000000 */
[----:B------:R-:W-:-:S00]  /*1b40*/  NOP ;  /* 0x0000000000007918 */ /* 0x000fc00000000000 */
[----:B------:R-:W-:-:S00]  /*1b50*/  NOP ;  /* 0x0000000000007918 */ /* 0x000fc00000000000 */
[----:B------:R-:W-:-:S00]  /*1b60*/  NOP ;  /* 0x0000000000007918 */ /* 0x000fc00000000000 */
[----:B------:R-:W-:-:S00]  /*1b70*/  NOP ;  /* 0x0000000000007918 */ /* 0x000fc00000000000 */
.L_x_21:


//--------------------- .nv.shared.reserved.0     --------------------------
	.section	.nv.shared.reserved.0,"aw",@nobits
	.weak		__nv_reservedSMEM_offset_0_alias
	.size		__nv_reservedSMEM_offset_0_alias, 0, 64
	.other		__nv_reservedSMEM_offset_0_alias,@"STO_CUDA_RESERVED_SHARED STV_DEFAULT"
__nv_reservedSMEM_offset_0_alias:
	.zero		0
	.zero		64


//--------------------- .nv.constant0._Z19bmgs_fd_cuda_kerneliPKdPdlll --------------------------
	.section	.nv.constant0._Z19bmgs_fd_cuda_kerneliPKdPdlll,"a",@progbits
	.sectionflags	@""
	.align	4
.nv.constant0._Z19bmgs_fd_cuda_kerneliPKdPdlll:
	.zero		944


//--------------------- SYMBOLS --------------------------

	.type		.nv.reservedSmem.offset0,@object
	.size		.nv.reservedSmem.offset0,0x4
